	.target	sm_90a

	.elftype	@"ET_EXEC"


//--------------------- .note.nv.tkinfo           --------------------------
	.section	.note.nv.tkinfo,"",@"SHT_NOTE"
	.sectionflags	@"SHF_NOTE_NV_TKINFO"
	.tkinfo
        /*0018*/ 	.word	0x00000002
        /*0030*/ 	.string	""
        /*0030*/ 	.string	"ptxas"
        /*0030*/ 	.string	"Cuda compilation tools, release 13.0, V13.0.88"
        /*0030*/ 	.string	"Build cuda_13.0.r13.0/compiler.36424714_0"
        /*0030*/ 	.string	"-arch sm_90a -m 64 "



//--------------------- .note.nv.cuinfo           --------------------------
	.section	.note.nv.cuinfo,"",@"SHT_NOTE"
	.sectionflags	@"SHF_NOTE_NV_CUINFO"
        /*0018*/ 	.short	0x0002
        /*001a*/ 	.short	0x005a
        /*001c*/ 	.short	0x0082
	.zero		2


//--------------------- .nv.info                  --------------------------
	.section	.nv.info,"",@"SHT_CUDA_INFO"
	.align	4


	//----- nvinfo : EIATTR_REGCOUNT
	.align		4
        /*0000*/ 	.byte	0x04, 0x2f
        /*0002*/ 	.short	(.L_15 - .L_14)
	.align		4
.L_14:
        /*0004*/ 	.word	index@(_ZN7cutlass13device_kernelINS_4gemm6kernel13GemmUniversalIN4cute5tupleIJiiiiEEENS1_10collective13CollectiveMmaINS1_34MainloopSm90TmaGmmaWarpSpecializedILi22ENS5_IJNS4_1CILi1EEESB_SB_EEENS1_32KernelTmaWarpSpecializedPingpongEEENS5_IJNSA_ILi64EEENSA_ILi256EEENSA_ILi16EEEEEENS_10bfloat16_tENS5_IJlSB_lEEESJ_SK_NS4_8TiledMMAINS4_8MMA_AtomIJNS4_4SM904GMMA28MMA_64x256x16_F32BF16BF16_SSILNSO_5MajorE0ELSQ_0ELNSO_7ScaleInE1ELSR_1EEEEEENS4_6LayoutISC_NS5_IJNSA_ILi0EEESV_SV_EEEEENS5_IJNS4_10UnderscoreESY_SY_EEEEENS4_13SM90_TMA_LOADENS4_14ComposedLayoutINS4_7SwizzleILi1ELi4ELi3EEENS4_18smem_ptr_flag_bitsILi16EEENSU_INS5_IJNSA_ILi8EEESH_EEENS5_IJSH_SB_EEEEEEEvNS4_8identityES11_S1B_vS1C_EENS_8epilogue10collective6detail29Sm90TmaWarpSpecializedAdapterINS1F_15DefaultEpilogueISJ_SK_SK_NS1E_6thread17LinearCombinationISJ_Li1EffLNS1J_9ScaleType4KindE0ELNS_15FloatRoundStyleE2ESJ_EENS1_15EpilogueDefaultEEEEEvvEEEEvNT_6ParamsE)
        /*0008*/ 	.word	0x000000a8


	//----- nvinfo : EIATTR_FRAME_SIZE
	.align		4
.L_15:
        /*000c*/ 	.byte	0x04, 0x11
        /*000e*/ 	.short	(.L_17 - .L_16)
	.align		4
.L_16:
        /*0010*/ 	.word	index@(_ZN7cutlass13device_kernelINS_4gemm6kernel13GemmUniversalIN4cute5tupleIJiiiiEEENS1_10collective13CollectiveMmaINS1_34MainloopSm90TmaGmmaWarpSpecializedILi22ENS5_IJNS4_1CILi1EEESB_SB_EEENS1_32KernelTmaWarpSpecializedPingpongEEENS5_IJNSA_ILi64EEENSA_ILi256EEENSA_ILi16EEEEEENS_10bfloat16_tENS5_IJlSB_lEEESJ_SK_NS4_8TiledMMAINS4_8MMA_AtomIJNS4_4SM904GMMA28MMA_64x256x16_F32BF16BF16_SSILNSO_5MajorE0ELSQ_0ELNSO_7ScaleInE1ELSR_1EEEEEENS4_6LayoutISC_NS5_IJNSA_ILi0EEESV_SV_EEEEENS5_IJNS4_10UnderscoreESY_SY_EEEEENS4_13SM90_TMA_LOADENS4_14ComposedLayoutINS4_7SwizzleILi1ELi4ELi3EEENS4_18smem_ptr_flag_bitsILi16EEENSU_INS5_IJNSA_ILi8EEESH_EEENS5_IJSH_SB_EEEEEEEvNS4_8identityES11_S1B_vS1C_EENS_8epilogue10collective6detail29Sm90TmaWarpSpecializedAdapterINS1F_15DefaultEpilogueISJ_SK_SK_NS1E_6thread17LinearCombinationISJ_Li1EffLNS1J_9ScaleType4KindE0ELNS_15FloatRoundStyleE2ESJ_EENS1_15EpilogueDefaultEEEEEvvEEEEvNT_6ParamsE)
        /*0014*/ 	.word	0x00000008


	//----- nvinfo : EIATTR_MIN_STACK_SIZE
	.align		4
.L_17:
        /*0018*/ 	.byte	0x04, 0x12
        /*001a*/ 	.short	(.L_19 - .L_18)
	.align		4
.L_18:
        /*001c*/ 	.word	index@(_ZN7cutlass13device_kernelINS_4gemm6kernel13GemmUniversalIN4cute5tupleIJiiiiEEENS1_10collective13CollectiveMmaINS1_34MainloopSm90TmaGmmaWarpSpecializedILi22ENS5_IJNS4_1CILi1EEESB_SB_EEENS1_32KernelTmaWarpSpecializedPingpongEEENS5_IJNSA_ILi64EEENSA_ILi256EEENSA_ILi16EEEEEENS_10bfloat16_tENS5_IJlSB_lEEESJ_SK_NS4_8TiledMMAINS4_8MMA_AtomIJNS4_4SM904GMMA28MMA_64x256x16_F32BF16BF16_SSILNSO_5MajorE0ELSQ_0ELNSO_7ScaleInE1ELSR_1EEEEEENS4_6LayoutISC_NS5_IJNSA_ILi0EEESV_SV_EEEEENS5_IJNS4_10UnderscoreESY_SY_EEEEENS4_13SM90_TMA_LOADENS4_14ComposedLayoutINS4_7SwizzleILi1ELi4ELi3EEENS4_18smem_ptr_flag_bitsILi16EEENSU_INS5_IJNSA_ILi8EEESH_EEENS5_IJSH_SB_EEEEEEEvNS4_8identityES11_S1B_vS1C_EENS_8epilogue10collective6detail29Sm90TmaWarpSpecializedAdapterINS1F_15DefaultEpilogueISJ_SK_SK_NS1E_6thread17LinearCombinationISJ_Li1EffLNS1J_9ScaleType4KindE0ELNS_15FloatRoundStyleE2ESJ_EENS1_15EpilogueDefaultEEEEEvvEEEEvNT_6ParamsE)
        /*0020*/ 	.word	0x00000008
.L_19:


//--------------------- .nv.compat                --------------------------
	.section	.nv.compat,"",@"SHT_CUDA_COMPAT_INFO"
	.align	4
        /*0000*/ 	.byte	0x02, 0x09, 0x01, 0x00, 0x02, 0x02, 0x04, 0x00, 0x02, 0x05, 0x05, 0x00, 0x03, 0x07, 0x01, 0x01
        /*0010*/ 	.byte	0x02, 0x03, 0x01, 0x00, 0x02, 0x06, 0x01, 0x00, 0x04, 0x0b, 0x08, 0x00, 0x00, 0x00, 0x00, 0x00
        /*0020*/ 	.byte	0x00, 0x00, 0x00, 0x00


//--------------------- .nv.info._ZN7cutlass13device_kernelINS_4gemm6kernel13GemmUniversalIN4cute5tupleIJiiiiEEENS1_10collective13CollectiveMmaINS1_34MainloopSm90TmaGmmaWarpSpecializedILi22ENS5_IJNS4_1CILi1EEESB_SB_EEENS1_32KernelTmaWarpSpecializedPingpongEEENS5_IJNSA_ILi64EEENSA_ILi256EEENSA_ILi16EEEEEENS_10bfloat16_tENS5_IJlSB_lEEESJ_SK_NS4_8TiledMMAINS4_8MMA_AtomIJNS4_4SM904GMMA28MMA_64x256x16_F32BF16BF16_SSILNSO_5MajorE0ELSQ_0ELNSO_7ScaleInE1ELSR_1EEEEEENS4_6LayoutISC_NS5_IJNSA_ILi0EEESV_SV_EEEEENS5_IJNS4_10UnderscoreESY_SY_EEEEENS4_13SM90_TMA_LOADENS4_14ComposedLayoutINS4_7SwizzleILi1ELi4ELi3EEENS4_18smem_ptr_flag_bitsILi16EEENSU_INS5_IJNSA_ILi8EEESH_EEENS5_IJSH_SB_EEEEEEEvNS4_8identityES11_S1B_vS1C_EENS_8epilogue10collective6detail29Sm90TmaWarpSpecializedAdapterINS1F_15DefaultEpilogueISJ_SK_SK_NS1E_6thread17LinearCombinationISJ_Li1EffLNS1J_9ScaleType4KindE0ELNS_15FloatRoundStyleE2ESJ_EENS1_15EpilogueDefaultEEEEEvvEEEEvNT_6ParamsE --------------------------
	.section	.nv.info._ZN7cutlass13device_kernelINS_4gemm6kernel13GemmUniversalIN4cute5tupleIJiiiiEEENS1_10collective13CollectiveMmaINS1_34MainloopSm90TmaGmmaWarpSpecializedILi22ENS5_IJNS4_1CILi1EEESB_SB_EEENS1_32KernelTmaWarpSpecializedPingpongEEENS5_IJNSA_ILi64EEENSA_ILi256EEENSA_ILi16EEEEEENS_10bfloat16_tENS5_IJlSB_lEEESJ_SK_NS4_8TiledMMAINS4_8MMA_AtomIJNS4_4SM904GMMA28MMA_64x256x16_F32BF16BF16_SSILNSO_5MajorE0ELSQ_0ELNSO_7ScaleInE1ELSR_1EEEEEENS4_6LayoutISC_NS5_IJNSA_ILi0EEESV_SV_EEEEENS5_IJNS4_10UnderscoreESY_SY_EEEEENS4_13SM90_TMA_LOADENS4_14ComposedLayoutINS4_7SwizzleILi1ELi4ELi3EEENS4_18smem_ptr_flag_bitsILi16EEENSU_INS5_IJNSA_ILi8EEESH_EEENS5_IJSH_SB_EEEEEEEvNS4_8identityES11_S1B_vS1C_EENS_8epilogue10collective6detail29Sm90TmaWarpSpecializedAdapterINS1F_15DefaultEpilogueISJ_SK_SK_NS1E_6thread17LinearCombinationISJ_Li1EffLNS1J_9ScaleType4KindE0ELNS_15FloatRoundStyleE2ESJ_EENS1_15EpilogueDefaultEEEEEvvEEEEvNT_6ParamsE,"",@"SHT_CUDA_INFO"
	.sectionflags	@""
	.align	4


	//----- nvinfo : EIATTR_CUDA_API_VERSION
	.align		4
        /*0000*/ 	.byte	0x04, 0x37
        /*0002*/ 	.short	(.L_21 - .L_20)
.L_20:
        /*0004*/ 	.word	0x00000082


	//----- nvinfo : EIATTR_KPARAM_INFO
	.align		4
.L_21:
        /*0008*/ 	.byte	0x04, 0x17
        /*000a*/ 	.short	(.L_23 - .L_22)
.L_22:
        /*000c*/ 	.word	0x00000000
        /*0010*/ 	.short	0x0000
        /*0012*/ 	.short	0x0070
        /*0014*/ 	.byte	0x00, 0xf0, 0x01, 0x10


	//----- nvinfo : EIATTR_SPARSE_MMA_MASK
	.align		4
.L_23:
        /*0018*/ 	.byte	0x03, 0x50
        /*001a*/ 	.short	0x0000


	//----- nvinfo : EIATTR_MAXREG_COUNT
	.align		4
        /*001c*/ 	.byte	0x03, 0x1b
        /*001e*/ 	.short	0x00a8


	//----- nvinfo : EIATTR_NUM_BARRIERS
	.align		4
        /*0020*/ 	.byte	0x02, 0x4c
        /*0022*/ 	.byte	0x01
	.zero		1


	//----- nvinfo : EIATTR_EXTERNS
	.align		4
        /*0024*/ 	.byte	0x04, 0x0f
        /*0026*/ 	.short	(.L_25 - .L_24)


	//   ....[0]....
	.align		4
.L_24:
        /*0028*/ 	.word	index@(__assertfail)


	//----- nvinfo : EIATTR_ANNOTATIONS
	.align		4
.L_25:
        /*002c*/ 	.byte	0x04, 0x55
        /*002e*/ 	.short	(.L_27 - .L_26)


	//   ....[0]....
.L_26:
        /*0030*/ 	.word	0x00000001
        /*0034*/ 	.byte	0x40, 0x0d, 0x00, 0x00, 0x01, 0x00, 0x00, 0x00, 0xf0, 0x9b, 0x00, 0x00, 0x01, 0x00, 0x00, 0x00
        /*0044*/ 	.byte	0x00, 0xa8, 0x00, 0x00


	//----- nvinfo : EIATTR_MERCURY_ISA_VERSION
	.align		4
.L_27:
        /*0048*/ 	.byte	0x03, 0x5f
        /*004a*/ 	.short	0x0101


	//----- nvinfo : EIATTR_INT_WARP_WIDE_INSTR_OFFSETS
	.align		4
        /*004c*/ 	.byte	0x04, 0x31
        /*004e*/ 	.short	(.L_29 - .L_28)


	//   ....[0]....
.L_28:
        /*0050*/ 	.word	0x00000650


	//   ....[1]....
        /*0054*/ 	.word	0x00000670


	//   ....[2]....
        /*0058*/ 	.word	0x000006f0


	//   ....[3]....
        /*005c*/ 	.word	0x00000700


	//   ....[4]....
        /*0060*/ 	.word	0x00000710


	//   ....[5]....
        /*0064*/ 	.word	0x00000730


	//   ....[6]....
        /*0068*/ 	.word	0x000007c0


	//   ....[7]....
        /*006c*/ 	.word	0x000007e0


	//----- nvinfo : EIATTR_COOP_GROUP_MASK_REGIDS
	.align		4
.L_29:
        /*0070*/ 	.byte	0x04, 0x29
        /*0072*/ 	.short	(.L_31 - .L_30)


	//   ....[0]....
.L_30:
        /*0074*/ 	.word	0xffffffff


	//   ....[1]....
        /*0078*/ 	.word	0xffffffff


	//   ....[2]....
        /*007c*/ 	.word	0xffffffff


	//   ....[3]....
        /*0080*/ 	.word	0xffffffff


	//   ....[4]....
        /*0084*/ 	.word	0xffffffff


	//   ....[5]....
        /*0088*/ 	.word	0xffffffff


	//----- nvinfo : EIATTR_COOP_GROUP_INSTR_OFFSETS
	.align		4
.L_31:
        /*008c*/ 	.byte	0x04, 0x28
        /*008e*/ 	.short	(.L_33 - .L_32)


	//   ....[0]....
.L_32:
        /*0090*/ 	.word	0x00000070


	//   ....[1]....
        /*0094*/ 	.word	0x00000080


	//   ....[2]....
        /*0098*/ 	.word	0x00000140


	//   ....[3]....
        /*009c*/ 	.word	0x00000540


	//   ....[4]....
        /*00a0*/ 	.word	0x00000580


	//   ....[5]....
        /*00a4*/ 	.word	0x000005d0


	//----- nvinfo : EIATTR_REG_RECONFIG
	.align		4
.L_33:
        /*00a8*/ 	.byte	0x01, 0x54
	.zero		2


	//----- nvinfo : EIATTR_SYSCALL_OFFSETS
	.align		4
        /*00ac*/ 	.byte	0x04, 0x46
        /*00ae*/ 	.short	(.L_35 - .L_34)


	//   ....[0]....
.L_34:
        /*00b0*/ 	.word	0x000017f0


	//----- nvinfo : EIATTR_MBARRIER_INSTR_OFFSETS
	.align		4
.L_35:
        /*00b4*/ 	.byte	0x04, 0x39
        /*00b6*/ 	.short	(.L_37 - .L_36)


	//   ....[0]....
.L_36:
        /*00b8*/ 	.word	0x00000260
        /*00bc*/ 	.word	0x000000ff
        /*00c0*/ 	.word	0x00000000
        /*00c4*/ 	.short	0x0100
        /*00c6*/ 	.byte	0x08
	.zero		1


	//   ....[1]....
        /*00c8*/ 	.word	0x00000270
        /*00cc*/ 	.word	0x000000ff
        /*00d0*/ 	.word	0x000000b0
        /*00d4*/ 	.short	0x0100
        /*00d6*/ 	.byte	0x08
	.zero		1


	//   ....[2]....
        /*00d8*/ 	.word	0x00000280
        /*00dc*/ 	.word	0x000000ff
        /*00e0*/ 	.word	0x00000008
        /*00e4*/ 	.short	0x0100
        /*00e6*/ 	.byte	0x08
	.zero		1


	//   ....[3]....
        /*00e8*/ 	.word	0x00000290
        /*00ec*/ 	.word	0x000000ff
        /*00f0*/ 	.word	0x000000b8
        /*00f4*/ 	.short	0x0100
        /*00f6*/ 	.byte	0x08
	.zero		1


	//   ....[4]....
        /*00f8*/ 	.word	0x000002a0
        /*00fc*/ 	.word	0x000000ff
        /*0100*/ 	.word	0x00000010
        /*0104*/ 	.short	0x0100
        /*0106*/ 	.byte	0x08
	.zero		1


	//   ....[5]....
        /*0108*/ 	.word	0x000002b0
        /*010c*/ 	.word	0x000000ff
        /*0110*/ 	.word	0x000000c0
        /*0114*/ 	.short	0x0100
        /*0116*/ 	.byte	0x08
	.zero		1


	//   ....[6]....
        /*0118*/ 	.word	0x000002c0
        /*011c*/ 	.word	0x000000ff
        /*0120*/ 	.word	0x00000018
        /*0124*/ 	.short	0x0100
        /*0126*/ 	.byte	0x08
	.zero		1


	//   ....[7]....
        /*0128*/ 	.word	0x000002d0
        /*012c*/ 	.word	0x000000ff
        /*0130*/ 	.word	0x000000c8
        /*0134*/ 	.short	0x0100
        /*0136*/ 	.byte	0x08
	.zero		1


	//   ....[8]....
        /*0138*/ 	.word	0x000002e0
        /*013c*/ 	.word	0x000000ff
        /*0140*/ 	.word	0x00000020
        /*0144*/ 	.short	0x0100
        /*0146*/ 	.byte	0x08
	.zero		1


	//   ....[9]....
        /*0148*/ 	.word	0x000002f0
        /*014c*/ 	.word	0x000000ff
        /*0150*/ 	.word	0x000000d0
        /*0154*/ 	.short	0x0100
        /*0156*/ 	.byte	0x08
	.zero		1


	//   ....[10]....
        /*0158*/ 	.word	0x00000300
        /*015c*/ 	.word	0x000000ff
        /*0160*/ 	.word	0x00000028
        /*0164*/ 	.short	0x0100
        /*0166*/ 	.byte	0x08
	.zero		1


	//   ....[11]....
        /*0168*/ 	.word	0x00000310
        /*016c*/ 	.word	0x000000ff
        /*0170*/ 	.word	0x000000d8
        /*0174*/ 	.short	0x0100
        /*0176*/ 	.byte	0x08
	.zero		1


	//   ....[12]....
        /*0178*/ 	.word	0x00000320
        /*017c*/ 	.word	0x000000ff
        /*0180*/ 	.word	0x00000030
        /*0184*/ 	.short	0x0100
        /*0186*/ 	.byte	0x08
	.zero		1


	//   ....[13]....
        /*0188*/ 	.word	0x00000330
        /*018c*/ 	.word	0x000000ff
        /*0190*/ 	.word	0x000000e0
        /*0194*/ 	.short	0x0100
        /*0196*/ 	.byte	0x08
	.zero		1


	//   ....[14]....
        /*0198*/ 	.word	0x00000340
        /*019c*/ 	.word	0x000000ff
        /*01a0*/ 	.word	0x00000038
        /*01a4*/ 	.short	0x0100
        /*01a6*/ 	.byte	0x08
	.zero		1


	//   ....[15]....
        /*01a8*/ 	.word	0x00000350
        /*01ac*/ 	.word	0x000000ff
        /*01b0*/ 	.word	0x000000e8
        /*01b4*/ 	.short	0x0100
        /*01b6*/ 	.byte	0x08
	.zero		1


	//   ....[16]....
        /*01b8*/ 	.word	0x00000360
        /*01bc*/ 	.word	0x000000ff
        /*01c0*/ 	.word	0x00000040
        /*01c4*/ 	.short	0x0100
        /*01c6*/ 	.byte	0x08
	.zero		1


	//   ....[17]....
        /*01c8*/ 	.word	0x00000370
        /*01cc*/ 	.word	0x000000ff
        /*01d0*/ 	.word	0x000000f0
        /*01d4*/ 	.short	0x0100
        /*01d6*/ 	.byte	0x08
	.zero		1


	//   ....[18]....
        /*01d8*/ 	.word	0x00000380
        /*01dc*/ 	.word	0x000000ff
        /*01e0*/ 	.word	0x00000048
        /*01e4*/ 	.short	0x0100
        /*01e6*/ 	.byte	0x08
	.zero		1


	//   ....[19]....
        /*01e8*/ 	.word	0x00000390
        /*01ec*/ 	.word	0x000000ff
        /*01f0*/ 	.word	0x000000f8
        /*01f4*/ 	.short	0x0100
        /*01f6*/ 	.byte	0x08
	.zero		1


	//   ....[20]....
        /*01f8*/ 	.word	0x000003a0
        /*01fc*/ 	.word	0x000000ff
        /*0200*/ 	.word	0x00000050
        /*0204*/ 	.short	0x0100
        /*0206*/ 	.byte	0x08
	.zero		1


	//   ....[21]....
        /*0208*/ 	.word	0x000003b0
        /*020c*/ 	.word	0x000000ff
        /*0210*/ 	.word	0x00000100
        /*0214*/ 	.short	0x0100
        /*0216*/ 	.byte	0x08
	.zero		1


	//   ....[22]....
        /*0218*/ 	.word	0x000003c0
        /*021c*/ 	.word	0x000000ff
        /*0220*/ 	.word	0x00000058
        /*0224*/ 	.short	0x0100
        /*0226*/ 	.byte	0x08
	.zero		1


	//   ....[23]....
        /*0228*/ 	.word	0x000003d0
        /*022c*/ 	.word	0x000000ff
        /*0230*/ 	.word	0x00000108
        /*0234*/ 	.short	0x0100
        /*0236*/ 	.byte	0x08
	.zero		1


	//   ....[24]....
        /*0238*/ 	.word	0x000003e0
        /*023c*/ 	.word	0x000000ff
        /*0240*/ 	.word	0x00000060
        /*0244*/ 	.short	0x0100
        /*0246*/ 	.byte	0x08
	.zero		1


	//   ....[25]....
        /*0248*/ 	.word	0x000003f0
        /*024c*/ 	.word	0x000000ff
        /*0250*/ 	.word	0x00000110
        /*0254*/ 	.short	0x0100
        /*0256*/ 	.byte	0x08
	.zero		1


	//   ....[26]....
        /*0258*/ 	.word	0x00000400
        /*025c*/ 	.word	0x000000ff
        /*0260*/ 	.word	0x00000068
        /*0264*/ 	.short	0x0100
        /*0266*/ 	.byte	0x08
	.zero		1


	//   ....[27]....
        /*0268*/ 	.word	0x00000410
        /*026c*/ 	.word	0x000000ff
        /*0270*/ 	.word	0x00000118
        /*0274*/ 	.short	0x0100
        /*0276*/ 	.byte	0x08
	.zero		1


	//   ....[28]....
        /*0278*/ 	.word	0x00000420
        /*027c*/ 	.word	0x000000ff
        /*0280*/ 	.word	0x00000070
        /*0284*/ 	.short	0x0100
        /*0286*/ 	.byte	0x08
	.zero		1


	//   ....[29]....
        /*0288*/ 	.word	0x00000430
        /*028c*/ 	.word	0x000000ff
        /*0290*/ 	.word	0x00000120
        /*0294*/ 	.short	0x0100
        /*0296*/ 	.byte	0x08
	.zero		1


	//   ....[30]....
        /*0298*/ 	.word	0x00000440
        /*029c*/ 	.word	0x000000ff
        /*02a0*/ 	.word	0x00000078
        /*02a4*/ 	.short	0x0100
        /*02a6*/ 	.byte	0x08
	.zero		1


	//   ....[31]....
        /*02a8*/ 	.word	0x00000450
        /*02ac*/ 	.word	0x000000ff
        /*02b0*/ 	.word	0x00000128
        /*02b4*/ 	.short	0x0100
        /*02b6*/ 	.byte	0x08
	.zero		1


	//   ....[32]....
        /*02b8*/ 	.word	0x00000460
        /*02bc*/ 	.word	0x000000ff
        /*02c0*/ 	.word	0x00000080
        /*02c4*/ 	.short	0x0100
        /*02c6*/ 	.byte	0x08
	.zero		1


	//   ....[33]....
        /*02c8*/ 	.word	0x00000470
        /*02cc*/ 	.word	0x000000ff
        /*02d0*/ 	.word	0x00000130
        /*02d4*/ 	.short	0x0100
        /*02d6*/ 	.byte	0x08
	.zero		1


	//   ....[34]....
        /*02d8*/ 	.word	0x00000480
        /*02dc*/ 	.word	0x000000ff
        /*02e0*/ 	.word	0x00000088
        /*02e4*/ 	.short	0x0100
        /*02e6*/ 	.byte	0x08
	.zero		1


	//   ....[35]....
        /*02e8*/ 	.word	0x00000490
        /*02ec*/ 	.word	0x000000ff
        /*02f0*/ 	.word	0x00000138
        /*02f4*/ 	.short	0x0100
        /*02f6*/ 	.byte	0x08
	.zero		1


	//   ....[36]....
        /*02f8*/ 	.word	0x000004a0
        /*02fc*/ 	.word	0x000000ff
        /*0300*/ 	.word	0x00000090
        /*0304*/ 	.short	0x0100
        /*0306*/ 	.byte	0x08
	.zero		1


	//   ....[37]....
        /*0308*/ 	.word	0x000004b0
        /*030c*/ 	.word	0x000000ff
        /*0310*/ 	.word	0x00000140
        /*0314*/ 	.short	0x0100
        /*0316*/ 	.byte	0x08
	.zero		1


	//   ....[38]....
        /*0318*/ 	.word	0x000004c0
        /*031c*/ 	.word	0x000000ff
        /*0320*/ 	.word	0x00000098
        /*0324*/ 	.short	0x0100
        /*0326*/ 	.byte	0x08
	.zero		1


	//   ....[39]....
        /*0328*/ 	.word	0x000004d0
        /*032c*/ 	.word	0x000000ff
        /*0330*/ 	.word	0x00000148
        /*0334*/ 	.short	0x0100
        /*0336*/ 	.byte	0x08
	.zero		1


	//   ....[40]....
        /*0338*/ 	.word	0x000004e0
        /*033c*/ 	.word	0x000000ff
        /*0340*/ 	.word	0x000000a0
        /*0344*/ 	.short	0x0100
        /*0346*/ 	.byte	0x08
	.zero		1


	//   ....[41]....
        /*0348*/ 	.word	0x000004f0
        /*034c*/ 	.word	0x000000ff
        /*0350*/ 	.word	0x00000150
        /*0354*/ 	.short	0x0100
        /*0356*/ 	.byte	0x08
	.zero		1


	//   ....[42]....
        /*0358*/ 	.word	0x00000500
        /*035c*/ 	.word	0x000000ff
        /*0360*/ 	.word	0x000000a8
        /*0364*/ 	.short	0x0100
        /*0366*/ 	.byte	0x08
	.zero		1


	//   ....[43]....
        /*0368*/ 	.word	0x00000510
        /*036c*/ 	.word	0x000000ff
        /*0370*/ 	.word	0x00000158
        /*0374*/ 	.short	0x0100
        /*0376*/ 	.byte	0x08
	.zero		1


	//   ....[44]....
        /*0378*/ 	.word	0x00000820
        /*037c*/ 	.word	0x000000ff
        /*0380*/ 	.word	0x00000190
        /*0384*/ 	.short	0x0100
        /*0386*/ 	.byte	0x08
	.zero		1


	//   ....[45]....
        /*0388*/ 	.word	0x00000890
        /*038c*/ 	.word	0x000000ff
        /*0390*/ 	.word	0x00000198
        /*0394*/ 	.short	0x0100
        /*0396*/ 	.byte	0x08
	.zero		1


	//   ....[46]....
        /*0398*/ 	.word	0x000008b0
        /*039c*/ 	.word	0x000000ff
        /*03a0*/ 	.word	0x00000170
        /*03a4*/ 	.short	0x0100
        /*03a6*/ 	.byte	0x09
	.zero		1


	//   ....[47]....
        /*03a8*/ 	.word	0x000008c0
        /*03ac*/ 	.word	0x000000ff
        /*03b0*/ 	.word	0x00000178
        /*03b4*/ 	.short	0x0100
        /*03b6*/ 	.byte	0x09
	.zero		1


	//   ....[48]....
        /*03b8*/ 	.word	0x000008d0
        /*03bc*/ 	.word	0x000000ff
        /*03c0*/ 	.word	0x00000180
        /*03c4*/ 	.short	0x0100
        /*03c6*/ 	.byte	0x09
	.zero		1


	//   ....[49]....
        /*03c8*/ 	.word	0x000008e0
        /*03cc*/ 	.word	0x000000ff
        /*03d0*/ 	.word	0x00000188
        /*03d4*/ 	.short	0x0100
        /*03d6*/ 	.byte	0x09
	.zero		1


	//   ....[50]....
        /*03d8*/ 	.word	0x000016d0
        /*03dc*/ 	.word	0x0000009d
        /*03e0*/ 	.word	0x00000000
        /*03e4*/ 	.short	0x010a
        /*03e6*/ 	.byte	0x2a
	.zero		1


	//   ....[51]....
        /*03e8*/ 	.word	0x00001870
        /*03ec*/ 	.word	0x00000003
        /*03f0*/ 	.word	0x00000000
        /*03f4*/ 	.short	0x010a
        /*03f6*/ 	.byte	0x3f
	.zero		1


	//   ....[52]....
        /*03f8*/ 	.word	0x000018d0
        /*03fc*/ 	.word	0x00000003
        /*0400*/ 	.word	0x00000000
        /*0404*/ 	.short	0x010a
        /*0406*/ 	.byte	0x3f
	.zero		1


	//   ....[53]....
        /*0408*/ 	.word	0x00001ac0
        /*040c*/ 	.word	0x000000ff
        /*0410*/ 	.word	0x00000000
        /*0414*/ 	.short	0x010a
        /*0416*/ 	.byte	0x04
	.zero		1


	//   ....[54]....
        /*0418*/ 	.word	0x00001b00
        /*041c*/ 	.word	0x000000ff
        /*0420*/ 	.word	0x00000000
        /*0424*/ 	.short	0x010a
        /*0426*/ 	.byte	0x04
	.zero		1


	//   ....[55]....
        /*0428*/ 	.word	0x00001bf0
        /*042c*/ 	.word	0x000000ff
        /*0430*/ 	.word	0x00000000
        /*0434*/ 	.short	0x0101
        /*0436*/ 	.byte	0x04
	.zero		1


	//   ....[56]....
        /*0438*/ 	.word	0x00001ce0
        /*043c*/ 	.word	0x0000009e
        /*0440*/ 	.word	0x00000000
        /*0444*/ 	.short	0x0101
        /*0446*/ 	.byte	0x2d
	.zero		1


	//   ....[57]....
        /*0448*/ 	.word	0x00001db0
        /*044c*/ 	.word	0x000000ff
        /*0450*/ 	.word	0x00000000
        /*0454*/ 	.short	0x0101
        /*0456*/ 	.byte	0x06
	.zero		1


	//   ....[58]....
        /*0458*/ 	.word	0x00001e60
        /*045c*/ 	.word	0x0000009d
        /*0460*/ 	.word	0x00000010
        /*0464*/ 	.short	0x010a
        /*0466*/ 	.byte	0x2a
	.zero		1


	//   ....[59]....
        /*0468*/ 	.word	0x00009c10
        /*046c*/ 	.word	0x000000a0
        /*0470*/ 	.word	0x00000000
        /*0474*/ 	.short	0x0101
        /*0476*/ 	.byte	0x2d
	.zero		1


	//   ....[60]....
        /*0478*/ 	.word	0x0000a570
        /*047c*/ 	.word	0x0000000a
        /*0480*/ 	.word	0x000000b0
        /*0484*/ 	.short	0x010a
        /*0486*/ 	.byte	0x3f
	.zero		1


	//   ....[61]....
        /*0488*/ 	.word	0x0000a910
        /*048c*/ 	.word	0x00000005
        /*0490*/ 	.word	0x00000198
        /*0494*/ 	.short	0x0101
        /*0496*/ 	.byte	0x3f
	.zero		1


	//   ....[62]....
        /*0498*/ 	.word	0x0000b090
        /*049c*/ 	.word	0x00000009
        /*04a0*/ 	.word	0x00000000
        /*04a4*/ 	.short	0x010a
        /*04a6*/ 	.byte	0x3f
	.zero		1


	//   ....[63]....
        /*04a8*/ 	.word	0x0000b110
        /*04ac*/ 	.word	0x00000008
        /*04b0*/ 	.word	0x00000000
        /*04b4*/ 	.short	0x010a
        /*04b6*/ 	.byte	0x3f
	.zero		1


	//   ....[64]....
        /*04b8*/ 	.word	0x0000b1a0
        /*04bc*/ 	.word	0x00000009
        /*04c0*/ 	.word	0x00000000
        /*04c4*/ 	.short	0x010a
        /*04c6*/ 	.byte	0x3f
	.zero		1


	//   ....[65]....
        /*04c8*/ 	.word	0x0000b230
        /*04cc*/ 	.word	0x00000008
        /*04d0*/ 	.word	0x00000000
        /*04d4*/ 	.short	0x010a
        /*04d6*/ 	.byte	0x3f
	.zero		1


	//   ....[66]....
        /*04d8*/ 	.word	0x0000b2c0
        /*04dc*/ 	.word	0x00000009
        /*04e0*/ 	.word	0x00000000
        /*04e4*/ 	.short	0x010a
        /*04e6*/ 	.byte	0x3f
	.zero		1


	//   ....[67]....
        /*04e8*/ 	.word	0x0000b350
        /*04ec*/ 	.word	0x00000008
        /*04f0*/ 	.word	0x00000000
        /*04f4*/ 	.short	0x010a
        /*04f6*/ 	.byte	0x3f
	.zero		1


	//   ....[68]....
        /*04f8*/ 	.word	0x0000b3e0
        /*04fc*/ 	.word	0x00000009
        /*0500*/ 	.word	0x00000000
        /*0504*/ 	.short	0x010a
        /*0506*/ 	.byte	0x3f
	.zero		1


	//   ....[69]....
        /*0508*/ 	.word	0x0000b470
        /*050c*/ 	.word	0x00000008
        /*0510*/ 	.word	0x00000000
        /*0514*/ 	.short	0x010a
        /*0516*/ 	.byte	0x3f
	.zero		1


	//   ....[70]....
        /*0518*/ 	.word	0x0000b500
        /*051c*/ 	.word	0x00000009
        /*0520*/ 	.word	0x00000000
        /*0524*/ 	.short	0x010a
        /*0526*/ 	.byte	0x3f
	.zero		1


	//   ....[71]....
        /*0528*/ 	.word	0x0000b590
        /*052c*/ 	.word	0x00000008
        /*0530*/ 	.word	0x00000000
        /*0534*/ 	.short	0x010a
        /*0536*/ 	.byte	0x3f
	.zero		1


	//   ....[72]....
        /*0538*/ 	.word	0x0000b620
        /*053c*/ 	.word	0x00000009
        /*0540*/ 	.word	0x00000000
        /*0544*/ 	.short	0x010a
        /*0546*/ 	.byte	0x3f
	.zero		1


	//   ....[73]....
        /*0548*/ 	.word	0x0000b6b0
        /*054c*/ 	.word	0x00000008
        /*0550*/ 	.word	0x00000000
        /*0554*/ 	.short	0x010a
        /*0556*/ 	.byte	0x3f
	.zero		1


	//   ....[74]....
        /*0558*/ 	.word	0x0000b740
        /*055c*/ 	.word	0x00000009
        /*0560*/ 	.word	0x00000000
        /*0564*/ 	.short	0x010a
        /*0566*/ 	.byte	0x3f
	.zero		1


	//   ....[75]....
        /*0568*/ 	.word	0x0000b7d0
        /*056c*/ 	.word	0x00000008
        /*0570*/ 	.word	0x00000000
        /*0574*/ 	.short	0x010a
        /*0576*/ 	.byte	0x3f
	.zero		1


	//   ....[76]....
        /*0578*/ 	.word	0x0000b860
        /*057c*/ 	.word	0x00000009
        /*0580*/ 	.word	0x00000000
        /*0584*/ 	.short	0x010a
        /*0586*/ 	.byte	0x3f
	.zero		1


	//   ....[77]....
        /*0588*/ 	.word	0x0000b8f0
        /*058c*/ 	.word	0x00000008
        /*0590*/ 	.word	0x00000000
        /*0594*/ 	.short	0x010a
        /*0596*/ 	.byte	0x3f
	.zero		1


	//   ....[78]....
        /*0598*/ 	.word	0x0000b980
        /*059c*/ 	.word	0x00000009
        /*05a0*/ 	.word	0x00000000
        /*05a4*/ 	.short	0x010a
        /*05a6*/ 	.byte	0x3f
	.zero		1


	//   ....[79]....
        /*05a8*/ 	.word	0x0000ba10
        /*05ac*/ 	.word	0x00000008
        /*05b0*/ 	.word	0x00000000
        /*05b4*/ 	.short	0x010a
        /*05b6*/ 	.byte	0x3f
	.zero		1


	//   ....[80]....
        /*05b8*/ 	.word	0x0000baa0
        /*05bc*/ 	.word	0x00000009
        /*05c0*/ 	.word	0x00000000
        /*05c4*/ 	.short	0x010a
        /*05c6*/ 	.byte	0x3f
	.zero		1


	//   ....[81]....
        /*05c8*/ 	.word	0x0000bb30
        /*05cc*/ 	.word	0x00000008
        /*05d0*/ 	.word	0x00000000
        /*05d4*/ 	.short	0x010a
        /*05d6*/ 	.byte	0x3f
	.zero		1


	//   ....[82]....
        /*05d8*/ 	.word	0x0000bbc0
        /*05dc*/ 	.word	0x0000000b
        /*05e0*/ 	.word	0x00000000
        /*05e4*/ 	.short	0x010a
        /*05e6*/ 	.byte	0x3f
	.zero		1


	//   ....[83]....
        /*05e8*/ 	.word	0x0000bc50
        /*05ec*/ 	.word	0x00000003
        /*05f0*/ 	.word	0x00000000
        /*05f4*/ 	.short	0x010a
        /*05f6*/ 	.byte	0x3f
	.zero		1


	//   ....[84]....
        /*05f8*/ 	.word	0x0000bcb0
        /*05fc*/ 	.word	0x0000009f
        /*0600*/ 	.word	0x00000000
        /*0604*/ 	.short	0x010a
        /*0606*/ 	.byte	0x3f
	.zero		1


	//   ....[85]....
        /*0608*/ 	.word	0x0000bd00
        /*060c*/ 	.word	0x00000003
        /*0610*/ 	.word	0x00000000
        /*0614*/ 	.short	0x010a
        /*0616*/ 	.byte	0x3f
	.zero		1


	//   ....[86]....
        /*0618*/ 	.word	0x0000bd60
        /*061c*/ 	.word	0x00000004
        /*0620*/ 	.word	0x00000000
        /*0624*/ 	.short	0x010a
        /*0626*/ 	.byte	0x3f
	.zero		1


	//   ....[87]....
        /*0628*/ 	.word	0x0000bdb0
        /*062c*/ 	.word	0x0000009f
        /*0630*/ 	.word	0x00000010
        /*0634*/ 	.short	0x010a
        /*0636*/ 	.byte	0x3f
	.zero		1


	//   ....[88]....
        /*0638*/ 	.word	0x0000be80
        /*063c*/ 	.word	0x0000000a
        /*0640*/ 	.word	0x000000b0
        /*0644*/ 	.short	0x010a
        /*0646*/ 	.byte	0x3f
	.zero		1


	//   ....[89]....
        /*0648*/ 	.word	0x0000bf50
        /*064c*/ 	.word	0x00000009
        /*0650*/ 	.word	0x00000000
        /*0654*/ 	.short	0x010a
        /*0656*/ 	.byte	0x3f
	.zero		1


	//   ....[90]....
        /*0658*/ 	.word	0x0000bfa0
        /*065c*/ 	.word	0x00000008
        /*0660*/ 	.word	0x00000000
        /*0664*/ 	.short	0x010a
        /*0666*/ 	.byte	0x3f
	.zero		1


	//   ....[91]....
        /*0668*/ 	.word	0x0000bff0
        /*066c*/ 	.word	0x00000009
        /*0670*/ 	.word	0x00000000
        /*0674*/ 	.short	0x010a
        /*0676*/ 	.byte	0x3f
	.zero		1


	//   ....[92]....
        /*0678*/ 	.word	0x0000c040
        /*067c*/ 	.word	0x00000008
        /*0680*/ 	.word	0x00000000
        /*0684*/ 	.short	0x010a
        /*0686*/ 	.byte	0x3f
	.zero		1


	//   ....[93]....
        /*0688*/ 	.word	0x0000c090
        /*068c*/ 	.word	0x00000009
        /*0690*/ 	.word	0x00000000
        /*0694*/ 	.short	0x010a
        /*0696*/ 	.byte	0x3f
	.zero		1


	//   ....[94]....
        /*0698*/ 	.word	0x0000c0e0
        /*069c*/ 	.word	0x00000008
        /*06a0*/ 	.word	0x00000000
        /*06a4*/ 	.short	0x010a
        /*06a6*/ 	.byte	0x3f
	.zero		1


	//   ....[95]....
        /*06a8*/ 	.word	0x0000c130
        /*06ac*/ 	.word	0x00000009
        /*06b0*/ 	.word	0x00000000
        /*06b4*/ 	.short	0x010a
        /*06b6*/ 	.byte	0x3f
	.zero		1


	//   ....[96]....
        /*06b8*/ 	.word	0x0000c180
        /*06bc*/ 	.word	0x00000008
        /*06c0*/ 	.word	0x00000000
        /*06c4*/ 	.short	0x010a
        /*06c6*/ 	.byte	0x3f
	.zero		1


	//   ....[97]....
        /*06c8*/ 	.word	0x0000c1d0
        /*06cc*/ 	.word	0x00000009
        /*06d0*/ 	.word	0x00000000
        /*06d4*/ 	.short	0x010a
        /*06d6*/ 	.byte	0x3f
	.zero		1


	//   ....[98]....
        /*06d8*/ 	.word	0x0000c220
        /*06dc*/ 	.word	0x00000008
        /*06e0*/ 	.word	0x00000000
        /*06e4*/ 	.short	0x010a
        /*06e6*/ 	.byte	0x3f
	.zero		1


	//   ....[99]....
        /*06e8*/ 	.word	0x0000c270
        /*06ec*/ 	.word	0x00000009
        /*06f0*/ 	.word	0x00000000
        /*06f4*/ 	.short	0x010a
        /*06f6*/ 	.byte	0x3f
	.zero		1


	//   ....[100]....
        /*06f8*/ 	.word	0x0000c2c0
        /*06fc*/ 	.word	0x00000008
        /*0700*/ 	.word	0x00000000
        /*0704*/ 	.short	0x010a
        /*0706*/ 	.byte	0x3f
	.zero		1


	//   ....[101]....
        /*0708*/ 	.word	0x0000c310
        /*070c*/ 	.word	0x00000009
        /*0710*/ 	.word	0x00000000
        /*0714*/ 	.short	0x010a
        /*0716*/ 	.byte	0x3f
	.zero		1


	//   ....[102]....
        /*0718*/ 	.word	0x0000c360
        /*071c*/ 	.word	0x00000008
        /*0720*/ 	.word	0x00000000
        /*0724*/ 	.short	0x010a
        /*0726*/ 	.byte	0x3f
	.zero		1


	//   ....[103]....
        /*0728*/ 	.word	0x0000c3b0
        /*072c*/ 	.word	0x00000009
        /*0730*/ 	.word	0x00000000
        /*0734*/ 	.short	0x010a
        /*0736*/ 	.byte	0x3f
	.zero		1


	//   ....[104]....
        /*0738*/ 	.word	0x0000c400
        /*073c*/ 	.word	0x00000008
        /*0740*/ 	.word	0x00000000
        /*0744*/ 	.short	0x010a
        /*0746*/ 	.byte	0x3f
	.zero		1


	//   ....[105]....
        /*0748*/ 	.word	0x0000c450
        /*074c*/ 	.word	0x00000009
        /*0750*/ 	.word	0x00000000
        /*0754*/ 	.short	0x010a
        /*0756*/ 	.byte	0x3f
	.zero		1


	//   ....[106]....
        /*0758*/ 	.word	0x0000c4a0
        /*075c*/ 	.word	0x00000008
        /*0760*/ 	.word	0x00000000
        /*0764*/ 	.short	0x010a
        /*0766*/ 	.byte	0x3f
	.zero		1


	//   ....[107]....
        /*0768*/ 	.word	0x0000c4f0
        /*076c*/ 	.word	0x00000009
        /*0770*/ 	.word	0x00000000
        /*0774*/ 	.short	0x010a
        /*0776*/ 	.byte	0x3f
	.zero		1


	//   ....[108]....
        /*0778*/ 	.word	0x0000c540
        /*077c*/ 	.word	0x00000008
        /*0780*/ 	.word	0x00000000
        /*0784*/ 	.short	0x010a
        /*0786*/ 	.byte	0x3f
	.zero		1


	//   ....[109]....
        /*0788*/ 	.word	0x0000c590
        /*078c*/ 	.word	0x0000000b
        /*0790*/ 	.word	0x00000000
        /*0794*/ 	.short	0x010a
        /*0796*/ 	.byte	0x3f
	.zero		1


	//----- nvinfo : EIATTR_NUM_MBARRIERS
	.align		4
.L_37:
        /*0798*/ 	.byte	0x03, 0x38
        /*079a*/ 	.short	0x0032


	//----- nvinfo : EIATTR_EXIT_INSTR_OFFSETS
	.align		4
        /*079c*/ 	.byte	0x04, 0x1c
        /*079e*/ 	.short	(.L_39 - .L_38)


	//   ....[0]....
.L_38:
        /*07a0*/ 	.word	0x000013f0


	//   ....[1]....
        /*07a4*/ 	.word	0x00001450


	//   ....[2]....
        /*07a8*/ 	.word	0x0000a2a0


	//   ....[3]....
        /*07ac*/ 	.word	0x0000a2d0


	//   ....[4]....
        /*07b0*/ 	.word	0x0000bca0


	//----- nvinfo : EIATTR_MAX_THREADS
	.align		4
.L_39:
        /*07b4*/ 	.byte	0x04, 0x05
        /*07b6*/ 	.short	(.L_41 - .L_40)
.L_40:
        /*07b8*/ 	.word	0x00000180
        /*07bc*/ 	.word	0x00000001
        /*07c0*/ 	.word	0x00000001


	//----- nvinfo : EIATTR_CRS_STACK_SIZE
	.align		4
.L_41:
        /*07c4*/ 	.byte	0x04, 0x1e
        /*07c6*/ 	.short	(.L_43 - .L_42)
.L_42:
        /*07c8*/ 	.word	0x00000000


	//----- nvinfo : EIATTR_CBANK_PARAM_SIZE
	.align		4
.L_43:
        /*07cc*/ 	.byte	0x03, 0x19
        /*07ce*/ 	.short	0x0470


	//----- nvinfo : EIATTR_PARAM_CBANK
	.align		4
        /*07d0*/ 	.byte	0x04, 0x0a
        /*07d2*/ 	.short	(.L_45 - .L_44)
	.align		4
.L_44:
        /*07d4*/ 	.word	index@(.nv.constant0._ZN7cutlass13device_kernelINS_4gemm6kernel13GemmUniversalIN4cute5tupleIJiiiiEEENS1_10collective13CollectiveMmaINS1_34MainloopSm90TmaGmmaWarpSpecializedILi22ENS5_IJNS4_1CILi1EEESB_SB_EEENS1_32KernelTmaWarpSpecializedPingpongEEENS5_IJNSA_ILi64EEENSA_ILi256EEENSA_ILi16EEEEEENS_10bfloat16_tENS5_IJlSB_lEEESJ_SK_NS4_8TiledMMAINS4_8MMA_AtomIJNS4_4SM904GMMA28MMA_64x256x16_F32BF16BF16_SSILNSO_5MajorE0ELSQ_0ELNSO_7ScaleInE1ELSR_1EEEEEENS4_6LayoutISC_NS5_IJNSA_ILi0EEESV_SV_EEEEENS5_IJNS4_10UnderscoreESY_SY_EEEEENS4_13SM90_TMA_LOADENS4_14ComposedLayoutINS4_7SwizzleILi1ELi4ELi3EEENS4_18smem_ptr_flag_bitsILi16EEENSU_INS5_IJNSA_ILi8EEESH_EEENS5_IJSH_SB_EEEEEEEvNS4_8identityES11_S1B_vS1C_EENS_8epilogue10collective6detail29Sm90TmaWarpSpecializedAdapterINS1F_15DefaultEpilogueISJ_SK_SK_NS1E_6thread17LinearCombinationISJ_Li1EffLNS1J_9ScaleType4KindE0ELNS_15FloatRoundStyleE2ESJ_EENS1_15EpilogueDefaultEEEEEvvEEEEvNT_6ParamsE)
        /*07d8*/ 	.short	0x0210
        /*07da*/ 	.short	0x0470


	//----- nvinfo : EIATTR_SW_WAR
	.align		4
.L_45:
        /*07dc*/ 	.byte	0x04, 0x36
        /*07de*/ 	.short	(.L_47 - .L_46)
.L_46:
        /*07e0*/ 	.word	0x00000008
.L_47:


//--------------------- .nv.callgraph             --------------------------
	.section	.nv.callgraph,"",@"SHT_CUDA_CALLGRAPH"
	.align	4
	.sectionentsize	8
	.align		4
        /*0000*/ 	.word	0x00000000
	.align		4
        /*0004*/ 	.word	0xffffffff
	.align		4
        /*0008*/ 	.word	index@(_ZN7cutlass13device_kernelINS_4gemm6kernel13GemmUniversalIN4cute5tupleIJiiiiEEENS1_10collective13CollectiveMmaINS1_34MainloopSm90TmaGmmaWarpSpecializedILi22ENS5_IJNS4_1CILi1EEESB_SB_EEENS1_32KernelTmaWarpSpecializedPingpongEEENS5_IJNSA_ILi64EEENSA_ILi256EEENSA_ILi16EEEEEENS_10bfloat16_tENS5_IJlSB_lEEESJ_SK_NS4_8TiledMMAINS4_8MMA_AtomIJNS4_4SM904GMMA28MMA_64x256x16_F32BF16BF16_SSILNSO_5MajorE0ELSQ_0ELNSO_7ScaleInE1ELSR_1EEEEEENS4_6LayoutISC_NS5_IJNSA_ILi0EEESV_SV_EEEEENS5_IJNS4_10UnderscoreESY_SY_EEEEENS4_13SM90_TMA_LOADENS4_14ComposedLayoutINS4_7SwizzleILi1ELi4ELi3EEENS4_18smem_ptr_flag_bitsILi16EEENSU_INS5_IJNSA_ILi8EEESH_EEENS5_IJSH_SB_EEEEEEEvNS4_8identityES11_S1B_vS1C_EENS_8epilogue10collective6detail29Sm90TmaWarpSpecializedAdapterINS1F_15DefaultEpilogueISJ_SK_SK_NS1E_6thread17LinearCombinationISJ_Li1EffLNS1J_9ScaleType4KindE0ELNS_15FloatRoundStyleE2ESJ_EENS1_15EpilogueDefaultEEEEEvvEEEEvNT_6ParamsE)
	.align		4
        /*000c*/ 	.word	index@(__assertfail)
	.align		4
        /*0010*/ 	.word	0x00000000
	.align		4
        /*0014*/ 	.word	0xfffffffe
	.align		4
        /*0018*/ 	.word	0x00000000
	.align		4
        /*001c*/ 	.word	0xfffffffd
	.align		4
        /*0020*/ 	.word	0x00000000
	.align		4
        /*0024*/ 	.word	0xfffffffc


//--------------------- .nv.constant4             --------------------------
	.section	.nv.constant4,"a",@progbits
	.align	8
	.align		8
.nv.constant4:
        /*0000*/ 	.dword	__assertfail
	.align		8
        /*0008*/ 	.dword	__unnamed_1
	.align		8
        /*0010*/ 	.dword	_ZN40_INTERNAL_91cb633f_4_k_cu_d9987292_175254cuda3std3__45__cpo5beginE
	.align		8
        /*0018*/ 	.dword	_ZN40_INTERNAL_91cb633f_4_k_cu_d9987292_175254cuda3std3__45__cpo3endE
	.align		8
        /*0020*/ 	.dword	_ZN40_INTERNAL_91cb633f_4_k_cu_d9987292_175254cuda3std3__45__cpo6cbeginE
	.align		8
        /*0028*/ 	.dword	_ZN40_INTERNAL_91cb633f_4_k_cu_d9987292_175254cuda3std3__45__cpo4cendE
	.align		8
        /*0030*/ 	.dword	_ZN40_INTERNAL_91cb633f_4_k_cu_d9987292_175254cuda3std3__442_GLOBAL__N__91cb633f_4_k_cu_d9987292_175256ignoreE
	.align		8
        /*0038*/ 	.dword	_ZN40_INTERNAL_91cb633f_4_k_cu_d9987292_175254cuda3std3__419piecewise_constructE
	.align		8
        /*0040*/ 	.dword	_ZN40_INTERNAL_91cb633f_4_k_cu_d9987292_175254cuda3std3__48in_placeE
	.align		8
        /*0048*/ 	.dword	_ZN40_INTERNAL_91cb633f_4_k_cu_d9987292_175254cuda3std6ranges3__45__cpo4swapE
	.align		8
        /*0050*/ 	.dword	_ZN40_INTERNAL_91cb633f_4_k_cu_d9987292_175254cuda3std6ranges3__45__cpo9iter_moveE
	.align		8
        /*0058*/ 	.dword	_ZN40_INTERNAL_91cb633f_4_k_cu_d9987292_175254cute7productE
	.align		8
        /*0060*/ 	.dword	_ZN40_INTERNAL_91cb633f_4_k_cu_d9987292_175254cute1_E
	.align		8
        /*0068*/ 	.dword	$str$22
	.align		8
        /*0070*/ 	.dword	$str$23


//--------------------- .text._ZN7cutlass13device_kernelINS_4gemm6kernel13GemmUniversalIN4cute5tupleIJiiiiEEENS1_10collective13CollectiveMmaINS1_34MainloopSm90TmaGmmaWarpSpecializedILi22ENS5_IJNS4_1CILi1EEESB_SB_EEENS1_32KernelTmaWarpSpecializedPingpongEEENS5_IJNSA_ILi64EEENSA_ILi256EEENSA_ILi16EEEEEENS_10bfloat16_tENS5_IJlSB_lEEESJ_SK_NS4_8TiledMMAINS4_8MMA_AtomIJNS4_4SM904GMMA28MMA_64x256x16_F32BF16BF16_SSILNSO_5MajorE0ELSQ_0ELNSO_7ScaleInE1ELSR_1EEEEEENS4_6LayoutISC_NS5_IJNSA_ILi0EEESV_SV_EEEEENS5_IJNS4_10UnderscoreESY_SY_EEEEENS4_13SM90_TMA_LOADENS4_14ComposedLayoutINS4_7SwizzleILi1ELi4ELi3EEENS4_18smem_ptr_flag_bitsILi16EEENSU_INS5_IJNSA_ILi8EEESH_EEENS5_IJSH_SB_EEEEEEEvNS4_8identityES11_S1B_vS1C_EENS_8epilogue10collective6detail29Sm90TmaWarpSpecializedAdapterINS1F_15DefaultEpilogueISJ_SK_SK_NS1E_6thread17LinearCombinationISJ_Li1EffLNS1J_9ScaleType4KindE0ELNS_15FloatRoundStyleE2ESJ_EENS1_15EpilogueDefaultEEEEEvvEEEEvNT_6ParamsE --------------------------
	.section	.text._ZN7cutlass13device_kernelINS_4gemm6kernel13GemmUniversalIN4cute5tupleIJiiiiEEENS1_10collective13CollectiveMmaINS1_34MainloopSm90TmaGmmaWarpSpecializedILi22ENS5_IJNS4_1CILi1EEESB_SB_EEENS1_32KernelTmaWarpSpecializedPingpongEEENS5_IJNSA_ILi64EEENSA_ILi256EEENSA_ILi16EEEEEENS_10bfloat16_tENS5_IJlSB_lEEESJ_SK_NS4_8TiledMMAINS4_8MMA_AtomIJNS4_4SM904GMMA28MMA_64x256x16_F32BF16BF16_SSILNSO_5MajorE0ELSQ_0ELNSO_7ScaleInE1ELSR_1EEEEEENS4_6LayoutISC_NS5_IJNSA_ILi0EEESV_SV_EEEEENS5_IJNS4_10UnderscoreESY_SY_EEEEENS4_13SM90_TMA_LOADENS4_14ComposedLayoutINS4_7SwizzleILi1ELi4ELi3EEENS4_18smem_ptr_flag_bitsILi16EEENSU_INS5_IJNSA_ILi8EEESH_EEENS5_IJSH_SB_EEEEEEEvNS4_8identityES11_S1B_vS1C_EENS_8epilogue10collective6detail29Sm90TmaWarpSpecializedAdapterINS1F_15DefaultEpilogueISJ_SK_SK_NS1E_6thread17LinearCombinationISJ_Li1EffLNS1J_9ScaleType4KindE0ELNS_15FloatRoundStyleE2ESJ_EENS1_15EpilogueDefaultEEEEEvvEEEEvNT_6ParamsE,"ax",@progbits
	.align	128
.text._ZN7cutlass13device_kernelINS_4gemm6kernel13GemmUniversalIN4cute5tupleIJiiiiEEENS1_10collective13CollectiveMmaINS1_34MainloopSm90TmaGmmaWarpSpecializedILi22ENS5_IJNS4_1CILi1EEESB_SB_EEENS1_32KernelTmaWarpSpecializedPingpongEEENS5_IJNSA_ILi64EEENSA_ILi256EEENSA_ILi16EEEEEENS_10bfloat16_tENS5_IJlSB_lEEESJ_SK_NS4_8TiledMMAINS4_8MMA_AtomIJNS4_4SM904GMMA28MMA_64x256x16_F32BF16BF16_SSILNSO_5MajorE0ELSQ_0ELNSO_7ScaleInE1ELSR_1EEEEEENS4_6LayoutISC_NS5_IJNSA_ILi0EEESV_SV_EEEEENS5_IJNS4_10UnderscoreESY_SY_EEEEENS4_13SM90_TMA_LOADENS4_14ComposedLayoutINS4_7SwizzleILi1ELi4ELi3EEENS4_18smem_ptr_flag_bitsILi16EEENSU_INS5_IJNSA_ILi8EEESH_EEENS5_IJSH_SB_EEEEEEEvNS4_8identityES11_S1B_vS1C_EENS_8epilogue10collective6detail29Sm90TmaWarpSpecializedAdapterINS1F_15DefaultEpilogueISJ_SK_SK_NS1E_6thread17LinearCombinationISJ_Li1EffLNS1J_9ScaleType4KindE0ELNS_15FloatRoundStyleE2ESJ_EENS1_15EpilogueDefaultEEEEEvvEEEEvNT_6ParamsE:
        .type           _ZN7cutlass13device_kernelINS_4gemm6kernel13GemmUniversalIN4cute5tupleIJiiiiEEENS1_10collective13CollectiveMmaINS1_34MainloopSm90TmaGmmaWarpSpecializedILi22ENS5_IJNS4_1CILi1EEESB_SB_EEENS1_32KernelTmaWarpSpecializedPingpongEEENS5_IJNSA_ILi64EEENSA_ILi256EEENSA_ILi16EEEEEENS_10bfloat16_tENS5_IJlSB_lEEESJ_SK_NS4_8TiledMMAINS4_8MMA_AtomIJNS4_4SM904GMMA28MMA_64x256x16_F32BF16BF16_SSILNSO_5MajorE0ELSQ_0ELNSO_7ScaleInE1ELSR_1EEEEEENS4_6LayoutISC_NS5_IJNSA_ILi0EEESV_SV_EEEEENS5_IJNS4_10UnderscoreESY_SY_EEEEENS4_13SM90_TMA_LOADENS4_14ComposedLayoutINS4_7SwizzleILi1ELi4ELi3EEENS4_18smem_ptr_flag_bitsILi16EEENSU_INS5_IJNSA_ILi8EEESH_EEENS5_IJSH_SB_EEEEEEEvNS4_8identityES11_S1B_vS1C_EENS_8epilogue10collective6detail29Sm90TmaWarpSpecializedAdapterINS1F_15DefaultEpilogueISJ_SK_SK_NS1E_6thread17LinearCombinationISJ_Li1EffLNS1J_9ScaleType4KindE0ELNS_15FloatRoundStyleE2ESJ_EENS1_15EpilogueDefaultEEEEEvvEEEEvNT_6ParamsE,@function
        .size           _ZN7cutlass13device_kernelINS_4gemm6kernel13GemmUniversalIN4cute5tupleIJiiiiEEENS1_10collective13CollectiveMmaINS1_34MainloopSm90TmaGmmaWarpSpecializedILi22ENS5_IJNS4_1CILi1EEESB_SB_EEENS1_32KernelTmaWarpSpecializedPingpongEEENS5_IJNSA_ILi64EEENSA_ILi256EEENSA_ILi16EEEEEENS_10bfloat16_tENS5_IJlSB_lEEESJ_SK_NS4_8TiledMMAINS4_8MMA_AtomIJNS4_4SM904GMMA28MMA_64x256x16_F32BF16BF16_SSILNSO_5MajorE0ELSQ_0ELNSO_7ScaleInE1ELSR_1EEEEEENS4_6LayoutISC_NS5_IJNSA_ILi0EEESV_SV_EEEEENS5_IJNS4_10UnderscoreESY_SY_EEEEENS4_13SM90_TMA_LOADENS4_14ComposedLayoutINS4_7SwizzleILi1ELi4ELi3EEENS4_18smem_ptr_flag_bitsILi16EEENSU_INS5_IJNSA_ILi8EEESH_EEENS5_IJSH_SB_EEEEEEEvNS4_8identityES11_S1B_vS1C_EENS_8epilogue10collective6detail29Sm90TmaWarpSpecializedAdapterINS1F_15DefaultEpilogueISJ_SK_SK_NS1E_6thread17LinearCombinationISJ_Li1EffLNS1J_9ScaleType4KindE0ELNS_15FloatRoundStyleE2ESJ_EENS1_15EpilogueDefaultEEEEEvvEEEEvNT_6ParamsE,(.L_x_362 - _ZN7cutlass13device_kernelINS_4gemm6kernel13GemmUniversalIN4cute5tupleIJiiiiEEENS1_10collective13CollectiveMmaINS1_34MainloopSm90TmaGmmaWarpSpecializedILi22ENS5_IJNS4_1CILi1EEESB_SB_EEENS1_32KernelTmaWarpSpecializedPingpongEEENS5_IJNSA_ILi64EEENSA_ILi256EEENSA_ILi16EEEEEENS_10bfloat16_tENS5_IJlSB_lEEESJ_SK_NS4_8TiledMMAINS4_8MMA_AtomIJNS4_4SM904GMMA28MMA_64x256x16_F32BF16BF16_SSILNSO_5MajorE0ELSQ_0ELNSO_7ScaleInE1ELSR_1EEEEEENS4_6LayoutISC_NS5_IJNSA_ILi0EEESV_SV_EEEEENS5_IJNS4_10UnderscoreESY_SY_EEEEENS4_13SM90_TMA_LOADENS4_14ComposedLayoutINS4_7SwizzleILi1ELi4ELi3EEENS4_18smem_ptr_flag_bitsILi16EEENSU_INS5_IJNSA_ILi8EEESH_EEENS5_IJSH_SB_EEEEEEEvNS4_8identityES11_S1B_vS1C_EENS_8epilogue10collective6detail29Sm90TmaWarpSpecializedAdapterINS1F_15DefaultEpilogueISJ_SK_SK_NS1E_6thread17LinearCombinationISJ_Li1EffLNS1J_9ScaleType4KindE0ELNS_15FloatRoundStyleE2ESJ_EENS1_15EpilogueDefaultEEEEEvvEEEEvNT_6ParamsE)
        .other          _ZN7cutlass13device_kernelINS_4gemm6kernel13GemmUniversalIN4cute5tupleIJiiiiEEENS1_10collective13CollectiveMmaINS1_34MainloopSm90TmaGmmaWarpSpecializedILi22ENS5_IJNS4_1CILi1EEESB_SB_EEENS1_32KernelTmaWarpSpecializedPingpongEEENS5_IJNSA_ILi64EEENSA_ILi256EEENSA_ILi16EEEEEENS_10bfloat16_tENS5_IJlSB_lEEESJ_SK_NS4_8TiledMMAINS4_8MMA_AtomIJNS4_4SM904GMMA28MMA_64x256x16_F32BF16BF16_SSILNSO_5MajorE0ELSQ_0ELNSO_7ScaleInE1ELSR_1EEEEEENS4_6LayoutISC_NS5_IJNSA_ILi0EEESV_SV_EEEEENS5_IJNS4_10UnderscoreESY_SY_EEEEENS4_13SM90_TMA_LOADENS4_14ComposedLayoutINS4_7SwizzleILi1ELi4ELi3EEENS4_18smem_ptr_flag_bitsILi16EEENSU_INS5_IJNSA_ILi8EEESH_EEENS5_IJSH_SB_EEEEEEEvNS4_8identityES11_S1B_vS1C_EENS_8epilogue10collective6detail29Sm90TmaWarpSpecializedAdapterINS1F_15DefaultEpilogueISJ_SK_SK_NS1E_6thread17LinearCombinationISJ_Li1EffLNS1J_9ScaleType4KindE0ELNS_15FloatRoundStyleE2ESJ_EENS1_15EpilogueDefaultEEEEEvvEEEEvNT_6ParamsE,@"STO_CUDA_ENTRY STV_DEFAULT"
_ZN7cutlass13device_kernelINS_4gemm6kernel13GemmUniversalIN4cute5tupleIJiiiiEEENS1_10collective13CollectiveMmaINS1_34MainloopSm90TmaGmmaWarpSpecializedILi22ENS5_IJNS4_1CILi1EEESB_SB_EEENS1_32KernelTmaWarpSpecializedPingpongEEENS5_IJNSA_ILi64EEENSA_ILi256EEENSA_ILi16EEEEEENS_10bfloat16_tENS5_IJlSB_lEEESJ_SK_NS4_8TiledMMAINS4_8MMA_AtomIJNS4_4SM904GMMA28MMA_64x256x16_F32BF16BF16_SSILNSO_5MajorE0ELSQ_0ELNSO_7ScaleInE1ELSR_1EEEEEENS4_6LayoutISC_NS5_IJNSA_ILi0EEESV_SV_EEEEENS5_IJNS4_10UnderscoreESY_SY_EEEEENS4_13SM90_TMA_LOADENS4_14ComposedLayoutINS4_7SwizzleILi1ELi4ELi3EEENS4_18smem_ptr_flag_bitsILi16EEENSU_INS5_IJNSA_ILi8EEESH_EEENS5_IJSH_SB_EEEEEEEvNS4_8identityES11_S1B_vS1C_EENS_8epilogue10collective6detail29Sm90TmaWarpSpecializedAdapterINS1F_15DefaultEpilogueISJ_SK_SK_NS1E_6thread17LinearCombinationISJ_Li1EffLNS1J_9ScaleType4KindE0ELNS_15FloatRoundStyleE2ESJ_EENS1_15EpilogueDefaultEEEEEvvEEEEvNT_6ParamsE:
[----:B------:R-:W0:Y:S02]  /*0000*/  LDC R1, c[0x0][0x28] ;  /* 0x00000a00ff017b82 */ /* 0x000e240000000800 */
[----:B0-----:R-:W-:Y:S01]  /*0010*/  VIADD R1, R1, 0xfffffff8 ;  /* 0xfffffff801017836 */ /* 0x001fe20000000000 */
[----:B------:R-:W0:Y:S01]  /*0020*/  S2R R4, SR_TID.X ;  /* 0x0000000000047919 */ /* 0x000e220000002100 */
[----:B------:R-:W-:Y:S01]  /*0030*/  ELECT P0, URZ, PT ;  /* 0x00000000003f782f */ /* 0x000fe20003800000 */
[----:B------:R-:W-:Y:S01]  /*0040*/  BSSY B0, `(.L_x_0) ;  /* 0x000000f000007945 */ /* 0x000fe20003800000 */
[--C-:B0-----:R-:W-:Y:S02]  /*0050*/  SHF.R.U32.HI R0, RZ, 0x5, R4.reuse ;  /* 0x00000005ff007819 */ /* 0x101fe40000011604 */
[----:B------:R-:W-:-:S03]  /*0060*/  SHF.R.U32.HI R5, RZ, 0x7, R4 ;  /* 0x00000007ff057819 */ /* 0x000fc60000011604 */
[----:B------:R-:W0:Y:S04]  /*0070*/  SHFL.IDX PT, R2, R0, RZ, 0x1f ;  /* 0x00001fff00027589 */ /* 0x000e2800000e0000 */
[----:B------:R1:W2:Y:S01]  /*0080*/  SHFL.IDX PT, R8, R5, RZ, 0x1f ;  /* 0x00001fff05087589 */ /* 0x0002a200000e0000 */
[----:B0-----:R-:W-:-:S13]  /*0090*/  ISETP.NE.OR P0, PT, R2, RZ, !P0 ;  /* 0x000000ff0200720c */ /* 0x001fda0004705670 */
[----:B-12---:R-:W-:Y:S05]  /*00a0*/  @P0 BRA `(.L_x_1) ;  /* 0x0000000000200947 */ /* 0x006fea0003800000 */
[----:B------:R-:W-:Y:S02]  /*00b0*/  ULDC.64 UR4, c[0x0][0x198] ;  /* 0x0000660000047ab9 */ /* 0x000fe40000000a00 */
[----:B------:R-:W-:Y:S02]  /*00c0*/  UIADD3 UR6, UP0, UR4, 0xf0, URZ ;  /* 0x000000f004067890 */ /* 0x000fe4000ff1e03f */
[----:B------:R-:W-:Y:S02]  /*00d0*/  UIADD3 UR4, UP1, UR4, 0x1f0, URZ ;  /* 0x000001f004047890 */ /* 0x000fe4000ff3e03f */
[----:B------:R-:W-:Y:S02]  /*00e0*/  UIADD3.X UR7, URZ, UR5, URZ, UP0, !UPT ;  /* 0x000000053f077290 */ /* 0x000fe400087fe43f */
[----:B------:R-:W-:-:S07]  /*00f0*/  UIADD3.X UR5, URZ, UR5, URZ, UP1, !UPT ;  /* 0x000000053f057290 */ /* 0x000fce0008ffe43f */
[----:B------:R0:W-:Y:S02]  /*0100*/  UTMACCTL.PF [UR6] ;  /* 0x00000000060079b9 */ /* 0x0001e40008040000 */
[----:B------:R0:W-:Y:S02]  /*0110*/  UTMACCTL.PF [UR4] ;  /* 0x00000000040079b9 */ /* 0x0001e40008040000 */
[----:B0-----:R-:W-:Y:S01]  /*0120*/  NOP ;  /* 0x0000000000007918 */ /* 0x001fe20000000000 */
.L_x_1:
[----:B------:R-:W-:Y:S05]  /*0130*/  BSYNC B0 ;  /* 0x0000000000007941 */ /* 0x000fea0003800000 */
.L_x_0:
[----:B------:R-:W0:Y:S02]  /*0140*/  SHFL.IDX PT, R3, R0, RZ, 0x1f ;  /* 0x00001fff00037589 */ /* 0x000e2400000e0000 */
[----:B0-----:R-:W-:-:S13]  /*0150*/  ISETP.NE.AND P0, PT, R3, RZ, PT ;  /* 0x000000ff0300720c */ /* 0x001fda0003f05270 */
[----:B------:R-:W-:Y:S05]  /*0160*/  @P0 BRA `(.L_x_2) ;  /* 0x0000000000f40947 */ /* 0x000fea0003800000 */
[----:B------:R-:W-:Y:S01]  /*0170*/  ELECT P0, URZ, PT ;  /* 0x00000000003f782f */ /* 0x000fe20003800000 */
[----:B------:R-:W-:-:S12]  /*0180*/  BSSY B0, `(.L_x_2) ;  /* 0x000003b000007945 */ /* 0x000fd80003800000 */
[----:B------:R-:W-:Y:S05]  /*0190*/  @!P0 BRA `(.L_x_3) ;  /* 0x0000000000e48947 */ /* 0x000fea0003800000 */
[----:B------:R-:W0:Y:S01]  /*01a0*/  S2UR UR8, SR_CgaCtaId ;  /* 0x00000000000879c3 */ /* 0x000e220000008800 */
[----:B------:R-:W-:Y:S01]  /*01b0*/  UMOV UR4, 0x400 ;  /* 0x0000040000047882 */ /* 0x000fe20000000000 */
[----:B------:R-:W-:Y:S01]  /*01c0*/  UMOV UR5, 0x1 ;  /* 0x0000000100057882 */ /* 0x000fe20000000000 */
[----:B------:R-:W-:Y:S02]  /*01d0*/  UMOV UR6, 0x80 ;  /* 0x0000008000067882 */ /* 0x000fe40000000000 */
[----:B------:R-:W-:-:S04]  /*01e0*/  UIADD3 UR6, -UR6, 0x100000, URZ ;  /* 0x0010000006067890 */ /* 0x000fc8000fffe13f */
[----:B------:R-:W-:Y:S02]  /*01f0*/  USHF.L.U32 UR7, UR6, 0xb, URZ ;  /* 0x0000000b06077899 */ /* 0x000fe4000800063f */
[----:B------:R-:W-:Y:S02]  /*0200*/  USHF.L.U32 UR6, UR6, 0x1, URZ ;  /* 0x0000000106067899 */ /* 0x000fe4000800063f */
[----:B0-----:R-:W-:Y:S02]  /*0210*/  ULEA UR8, UR8, UR4, 0x18 ;  /* 0x0000000408087291 */ /* 0x001fe4000f8ec03f */
[----:B------:R-:W-:-:S04]  /*0220*/  UIADD3 UR4, -UR5, 0x100000, URZ ;  /* 0x0010000005047890 */ /* 0x000fc8000fffe13f */
[----:B------:R-:W-:Y:S02]  /*0230*/  USHF.L.U32 UR5, UR4, 0xb, URZ ;  /* 0x0000000b04057899 */ /* 0x000fe4000800063f */
[----:B------:R-:W-:Y:S01]  /*0240*/  USHF.L.U32 UR4, UR4, 0x1, URZ ;  /* 0x0000000104047899 */ /* 0x000fe2000800063f */
[----:B------:R-:W0:Y:S11]  /*0250*/  FENCE.VIEW.ASYNC.S ;  /* 0x00000000000073c6 */ /* 0x000e360000000000 */
[----:B0-----:R0:W1:Y:S01]  /*0260*/  SYNCS.EXCH.64 URZ, [UR8], UR4 ;  /* 0x00000004083f75b2 */ /* 0x0010620008000100 */
[----:B------:R0:W2:Y:S01]  /*0270*/  SYNCS.EXCH.64 URZ, [UR8+0xb0], UR6 ;  /* 0x0000b006083f75b2 */ /* 0x0000a20008000100 */
[----:B------:R0:W3:Y:S01]  /*0280*/  SYNCS.EXCH.64 URZ, [UR8+0x8], UR4 ;  /* 0x00000804083f75b2 */ /* 0x0000e20008000100 */
[----:B------:R0:W4:Y:S01]  /*0290*/  SYNCS.EXCH.64 URZ, [UR8+0xb8], UR6 ;  /* 0x0000b806083f75b2 */ /* 0x0001220008000100 */
[----:B------:R0:W0:Y:S01]  /*02a0*/  SYNCS.EXCH.64 URZ, [UR8+0x10], UR4 ;  /* 0x00001004083f75b2 */ /* 0x0000220008000100 */
        /* <DEDUP_REMOVED lines=39> */
[----:B-1234-:R-:W-:Y:S01]  /*0520*/  NOP ;  /* 0x0000000000007918 */ /* 0x01efe20000000000 */
.L_x_3:
[----:B0-----:R-:W-:Y:S05]  /*0530*/  BSYNC B0 ;  /* 0x0000000000007941 */ /* 0x001fea0003800000 */
.L_x_2:
[----:B------:R-:W0:Y:S01]  /*0540*/  SHFL.IDX PT, R6, R0, RZ, 0x1f ;  /* 0x00001fff00067589 */ /* 0x000e2200000e0000 */
[----:B------:R-:W-:Y:S01]  /*0550*/  ELECT P0, URZ, PT ;  /* 0x00000000003f782f */ /* 0x000fe20003800000 */
[----:B------:R-:W-:Y:S01]  /*0560*/  NOP ;  /* 0x0000000000007918 */ /* 0x000fe20000000000 */
[----:B------:R-:W-:Y:S01]  /*0570*/  ELECT P1, URZ, PT ;  /* 0x00000000003f782f */ /* 0x000fe20003820000 */
[----:B------:R-:W1:Y:S01]  /*0580*/  SHFL.IDX PT, R3, R0, RZ, 0x1f ;  /* 0x00001fff00037589 */ /* 0x000e6200000e0000 */
[----:B------:R-:W-:Y:S01]  /*0590*/  UMOV UR4, 0x20 ;  /* 0x0000002000047882 */ /* 0x000fe20000000000 */
[----:B------:R-:W-:Y:S01]  /*05a0*/  UMOV UR11, 0x80 ;  /* 0x00000080000b7882 */ /* 0x000fe20000000000 */
[----:B------:R-:W-:Y:S01]  /*05b0*/  NOP ;  /* 0x0000000000007918 */ /* 0x000fe20000000000 */
[C---:B------:R-:W-:Y:S01]  /*05c0*/  VIADD R33, R8.reuse, 0xffffffff ;  /* 0xffffffff08217836 */ /* 0x040fe20000000000 */
[----:B------:R-:W2:Y:S01]  /*05d0*/  SHFL.IDX PT, R5, R5, RZ, 0x1f ;  /* 0x00001fff05057589 */ /* 0x000ea200000e0000 */
[----:B------:R-:W-:Y:S01]  /*05e0*/  ULDC.64 UR36, c[0x0][0x208] ;  /* 0x0000820000247ab9 */ /* 0x000fe20000000a00 */
[----:B------:R-:W-:-:S02]  /*05f0*/  ISETP.NE.AND P2, PT, R8, RZ, PT ;  /* 0x000000ff0800720c */ /* 0x000fc40003f45270 */
[----:B------:R-:W-:Y:S02]  /*0600*/  ISETP.GE.U32.AND P3, PT, R33, 0x2, PT ;  /* 0x000000022100780c */ /* 0x000fe40003f66070 */
[----:B0-----:R-:W-:Y:S02]  /*0610*/  ISETP.NE.OR P0, PT, R6, RZ, !P0 ;  /* 0x000000ff0600720c */ /* 0x001fe40004705670 */
[----:B-1----:R-:W-:Y:S02]  /*0620*/  ISETP.NE.OR P1, PT, R3, RZ, !P1 ;  /* 0x000000ff0300720c */ /* 0x002fe40004f25670 */
[----:B------:R-:W-:-:S04]  /*0630*/  SHF.R.S32.HI R3, RZ, 0x1f, R2 ;  /* 0x0000001fff037819 */ /* 0x000fc80000011402 */
[----:B------:R-:W-:-:S05]  /*0640*/  LEA.HI R3, R3, R2, RZ, 0x2 ;  /* 0x0000000203037211 */ /* 0x000fca00078f10ff */
[----:B------:R-:W-:Y:S01]  /*0650*/  VOTEU.ALL UP0, P0 ;  /* 0x00000000003f7886 */ /* 0x000fe20000000000 */
[----:B------:R-:W-:Y:S01]  /*0660*/  LOP3.LUT R3, R3, 0xfffffffc, RZ, 0xc0, !PT ;  /* 0xfffffffc03037812 */ /* 0x000fe200078ec0ff */
[----:B------:R-:W-:-:S03]  /*0670*/  VOTEU.ALL UP1, P1 ;  /* 0x00000000003f7886 */ /* 0x000fc60000820000 */
[----:B------:R-:W0:Y:S01]  /*0680*/  @!UP0 S2UR UR7, SR_CgaCtaId ;  /* 0x00000000000789c3 */ /* 0x000e220000008800 */
[----:B------:R-:W-:Y:S01]  /*0690*/  @!UP0 UMOV UR6, 0x400 ;  /* 0x0000040000068882 */ /* 0x000fe20000000000 */
[----:B------:R-:W-:-:S04]  /*06a0*/  @!UP0 UIADD3 UR4, -UR4, 0x100000, URZ ;  /* 0x0010000004048890 */ /* 0x000fc8000fffe13f */
[----:B------:R-:W-:Y:S02]  /*06b0*/  @!UP0 USHF.L.U32 UR5, UR4, 0xb, URZ ;  /* 0x0000000b04058899 */ /* 0x000fe4000800063f */
[----:B------:R-:W-:Y:S01]  /*06c0*/  @!UP0 USHF.L.U32 UR4, UR4, 0x1, URZ ;  /* 0x0000000104048899 */ /* 0x000fe2000800063f */
[----:B------:R-:W-:Y:S01]  /*06d0*/  IMAD.IADD R0, R2, 0x1, -R3 ;  /* 0x0000000102007824 */ /* 0x000fe200078e0a03 */
[----:B------:R-:W-:Y:S01]  /*06e0*/  @!UP1 UMOV UR9, 0x400 ;  /* 0x0000040000099882 */ /* 0x000fe20000000000 */
[----:B------:R-:W-:Y:S01]  /*06f0*/  VOTEU.ALL UP2, P1 ;  /* 0x00000000003f7886 */ /* 0x000fe20000840000 */
[----:B------:R-:W-:Y:S01]  /*0700*/  VOTEU.ALL UP3, P1 ;  /* 0x00000000003f7886 */ /* 0x000fe20000860000 */
[----:B------:R-:W-:Y:S01]  /*0710*/  VOTEU.ALL UP4, P1 ;  /* 0x00000000003f7886 */ /* 0x000fe20000880000 */
[----:B------:R-:W1:Y:S01]  /*0720*/  @!UP1 S2UR UR10, SR_CgaCtaId ;  /* 0x00000000000a99c3 */ /* 0x000e620000008800 */
[----:B------:R-:W-:Y:S01]  /*0730*/  VOTEU.ALL UP5, P1 ;  /* 0x00000000003f7886 */ /* 0x000fe200008a0000 */
[----:B------:R-:W-:-:S04]  /*0740*/  SHF.R.S32.HI R3, RZ, 0x1f, R4 ;  /* 0x0000001fff037819 */ /* 0x000fc80000011404 */
[----:B------:R-:W-:-:S04]  /*0750*/  LEA.HI R3, R3, R4, RZ, 0x7 ;  /* 0x0000000403037211 */ /* 0x000fc800078f38ff */
[----:B------:R-:W-:-:S05]  /*0760*/  LOP3.LUT R3, R3, 0xffffff80, RZ, 0xc0, !PT ;  /* 0xffffff8003037812 */ /* 0x000fca00078ec0ff */
[----:B------:R-:W-:Y:S01]  /*0770*/  IMAD.IADD R3, R4, 0x1, -R3 ;  /* 0x0000000104037824 */ /* 0x000fe200078e0a03 */
[----:B0-----:R-:W-:Y:S02]  /*0780*/  @!UP0 ULEA UR8, UR7, UR6, 0x18 ;  /* 0x0000000607088291 */ /* 0x001fe4000f8ec03f */
[----:B------:R-:W-:-:S04]  /*0790*/  @!UP1 UIADD3 UR6, -UR11, 0x100000, URZ ;  /* 0x001000000b069890 */ /* 0x000fc8000fffe13f */
[----:B------:R-:W-:Y:S02]  /*07a0*/  @!UP1 USHF.L.U32 UR7, UR6, 0xb, URZ ;  /* 0x0000000b06079899 */ /* 0x000fe4000800063f */
[----:B------:R-:W-:Y:S01]  /*07b0*/  @!UP1 USHF.L.U32 UR6, UR6, 0x1, URZ ;  /* 0x0000000106069899 */ /* 0x000fe2000800063f */
[----:B------:R-:W-:Y:S01]  /*07c0*/  VOTEU.ALL UP0, P0 ;  /* 0x00000000003f7886 */ /* 0x000fe20000000000 */
[----:B-1----:R-:W-:Y:S01]  /*07d0*/  @!UP1 ULEA UR9, UR10, UR9, 0x18 ;  /* 0x000000090a099291 */ /* 0x002fe2000f8ec03f */
[----:B------:R-:W-:Y:S02]  /*07e0*/  VOTEU.ALL UP1, P0 ;  /* 0x00000000003f7886 */ /* 0x000fe40000020000 */
[----:B------:R-:W-:Y:S01]  /*07f0*/  ULDC.64 UR10, c[0x0][0x598] ;  /* 0x00016600000a7ab9 */ /* 0x000fe20000000a00 */
[----:B------:R-:W-:Y:S01]  /*0800*/  ISETP.NE.AND P0, PT, R0, 0x3, PT ;  /* 0x000000030000780c */ /* 0x000fe20003f05270 */
[----:B------:R-:W0:Y:S02]  /*0810*/  FENCE.VIEW.ASYNC.S ;  /* 0x00000000000073c6 */ /* 0x000e240000000000 */
[----:B0-----:R0:W1:Y:S01]  /*0820*/  @!UP0 SYNCS.EXCH.64 URZ, [UR8+0x190], UR4 ;  /* 0x00019004083f85b2 */ /* 0x0010620008000100 */
[----:B------:R-:W-:-:S02]  /*0830*/  ISETP.NE.U32.AND P1, PT, RZ, UR10, PT ;  /* 0x0000000aff007c0c */ /* 0x000fc4000bf25070 */
[----:B------:R-:W-:Y:S02]  /*0840*/  ISETP.EQ.OR P0, PT, R0, RZ, !P0 ;  /* 0x000000ff0000720c */ /* 0x000fe40004702670 */
[----:B------:R-:W-:Y:S02]  /*0850*/  ISETP.NE.AND.EX P1, PT, RZ, UR11, PT, P1 ;  /* 0x0000000bff007c0c */ /* 0x000fe4000bf25310 */
[----:B------:R-:W-:-:S04]  /*0860*/  ISETP.EQ.AND P0, PT, R8, RZ, P0 ;  /* 0x000000ff0800720c */ /* 0x000fc80000702270 */
[----:B------:R-:W-:-:S04]  /*0870*/  SEL R16, RZ, 0x1, !P0 ;  /* 0x00000001ff107807 */ /* 0x000fc80004000000 */
[----:B------:R-:W-:Y:S01]  /*0880*/  SEL R16, R16, 0x2, P3 ;  /* 0x0000000210107807 */ /* 0x000fe20001800000 */
[----:B------:R0:W1:Y:S01]  /*0890*/  @!UP1 SYNCS.EXCH.64 URZ, [UR8+0x198], UR4 ;  /* 0x00019804083f95b2 */ /* 0x0000620008000100 */
[----:B------:R-:W-:Y:S01]  /*08a0*/  NOP ;  /* 0x0000000000007918 */ /* 0x000fe20000000000 */
[----:B------:R0:W1:Y:S01]  /*08b0*/  @!UP2 SYNCS.EXCH.64 URZ, [UR9+0x170], UR6 ;  /* 0x00017006093fa5b2 */ /* 0x0000620008000100 */
[----:B------:R0:W1:Y:S01]  /*08c0*/  @!UP3 SYNCS.EXCH.64 URZ, [UR9+0x178], UR6 ;  /* 0x00017806093fb5b2 */ /* 0x0000620008000100 */
[----:B------:R0:W1:Y:S01]  /*08d0*/  @!UP4 SYNCS.EXCH.64 URZ, [UR9+0x180], UR6 ;  /* 0x00018006093fc5b2 */ /* 0x0000620008000100 */
[----:B------:R0:W1:Y:S01]  /*08e0*/  @!UP5 SYNCS.EXCH.64 URZ, [UR9+0x188], UR6 ;  /* 0x00018806093fd5b2 */ /* 0x0000620008000100 */
[----:B------:R-:W-:Y:S01]  /*08f0*/  NOP ;  /* 0x0000000000007918 */ /* 0x000fe20000000000 */
[----:B-1----:R-:W-:Y:S06]  /*0900*/  BAR.SYNC.DEFER_BLOCKING 0x0 ;  /* 0x0000000000007b1d */ /* 0x002fec0000010000 */
[----:B0-2---:R-:W-:Y:S05]  /*0910*/  @!P1 BRA `(.L_x_4) ;  /* 0x00000000001c9947 */ /* 0x005fea0003800000 */
[----:B------:R-:W0:Y:S02]  /*0920*/  LDC.64 R6, c[0x0][0x598] ;  /* 0x00016600ff067b82 */ /* 0x000e240000000a00 */
[----:B0-----:R-:W2:Y:S02]  /*0930*/  LDG.E.64 R6, desc[UR36][R6.64] ;  /* 0x0000002406067981 */ /* 0x001ea4000c1e1b00 */
[----:B--2---:R-:W-:-:S04]  /*0940*/  ISETP.NE.U32.AND P0, PT, R6, RZ, PT ;  /* 0x000000ff0600720c */ /* 0x004fc80003f05070 */
[----:B------:R-:W-:-:S13]  /*0950*/  ISETP.NE.AND.EX P0, PT, R7, RZ, PT, P0 ;  /* 0x000000ff0700720c */ /* 0x000fda0003f05300 */
[----:B------:R-:W-:Y:S05]  /*0960*/  @!P0 BRA `(.L_x_4) ;  /* 0x0000000000088947 */ /* 0x000fea0003800000 */
[----:B------:R1:W5:Y:S01]  /*0970*/  LD.E R153, desc[UR36][R6.64] ;  /* 0x0000002406997980 */ /* 0x000362000c101900 */
[----:B------:R-:W-:Y:S05]  /*0980*/  BRA `(.L_x_5) ;  /* 0x0000000000247947 */ /* 0x000fea0003800000 */
.L_x_4:
[----:B------:R-:W-:Y:S02]  /*0990*/  ULDC.64 UR4, c[0x0][0x588] ;  /* 0x0001620000047ab9 */ /* 0x000fe40000000a00 */
[----:B------:R-:W-:-:S04]  /*09a0*/  ISETP.NE.U32.AND P0, PT, RZ, UR4, PT ;  /* 0x00000004ff007c0c */ /* 0x000fc8000bf05070 */
[----:B------:R-:W-:-:S13]  /*09b0*/  ISETP.NE.AND.EX P0, PT, RZ, UR5, PT, P0 ;  /* 0x00000005ff007c0c */ /* 0x000fda000bf05300 */
[----:B------:R-:W-:Y:S05]  /*09c0*/  @!P0 BRA `(.L_x_6) ;  /* 0x00000000000c8947 */ /* 0x000fea0003800000 */
[----:B------:R-:W0:Y:S02]  /*09d0*/  LDC.64 R6, c[0x0][0x588] ;  /* 0x00016200ff067b82 */ /* 0x000e240000000a00 */
[----:B0-----:R0:W5:Y:S01]  /*09e0*/  LDG.E R153, desc[UR36][R6.64] ;  /* 0x0000002406997981 */ /* 0x001162000c1e1900 */
[----:B------:R-:W-:Y:S05]  /*09f0*/  BRA `(.L_x_5) ;  /* 0x0000000000087947 */ /* 0x000fea0003800000 */
.L_x_6:
[----:B------:R-:W-:Y:S02]  /*0a00*/  ULDC UR4, c[0x0][0x580] ;  /* 0x0001600000047ab9 */ /* 0x000fe40000000800 */
[----:B------:R-:W-:-:S07]  /*0a10*/  IMAD.U32 R153, RZ, RZ, UR4 ;  /* 0x00000004ff997e24 */ /* 0x000fce000f8e00ff */
.L_x_5:
[----:B------:R-:W-:Y:S02]  /*0a20*/  ULDC.64 UR4, c[0x0][0x5a0] ;  /* 0x0001680000047ab9 */ /* 0x000fe40000000a00 */
[----:B------:R-:W-:-:S04]  /*0a30*/  ISETP.NE.U32.AND P0, PT, RZ, UR4, PT ;  /* 0x00000004ff007c0c */ /* 0x000fc8000bf05070 */
[----:B------:R-:W-:-:S13]  /*0a40*/  ISETP.NE.AND.EX P0, PT, RZ, UR5, PT, P0 ;  /* 0x00000005ff007c0c */ /* 0x000fda000bf05300 */
[----:B------:R-:W-:Y:S05]  /*0a50*/  @!P0 BRA `(.L_x_7) ;  /* 0x00000000001c8947 */ /* 0x000fea0003800000 */
[----:B01----:R-:W0:Y:S02]  /*0a60*/  LDC.64 R6, c[0x0][0x5a0] ;  /* 0x00016800ff067b82 */ /* 0x003e240000000a00 */
[----:B0-----:R-:W2:Y:S02]  /*0a70*/  LDG.E.64 R6, desc[UR36][R6.64] ;  /* 0x0000002406067981 */ /* 0x001ea4000c1e1b00 */
[----:B--2---:R-:W-:-:S04]  /*0a80*/  ISETP.NE.U32.AND P0, PT, R6, RZ, PT ;  /* 0x000000ff0600720c */ /* 0x004fc80003f05070 */
[----:B------:R-:W-:-:S13]  /*0a90*/  ISETP.NE.AND.EX P0, PT, R7, RZ, PT, P0 ;  /* 0x000000ff0700720c */ /* 0x000fda0003f05300 */
[----:B------:R-:W-:Y:S05]  /*0aa0*/  @!P0 BRA `(.L_x_7) ;  /* 0x0000000000088947 */ /* 0x000fea0003800000 */
[----:B------:R3:W5:Y:S01]  /*0ab0*/  LD.E R152, desc[UR36][R6.64] ;  /* 0x0000002406987980 */ /* 0x000762000c101900 */
[----:B------:R-:W-:Y:S05]  /*0ac0*/  BRA `(.L_x_8) ;  /* 0x0000000000247947 */ /* 0x000fea0003800000 */
.L_x_7:
[----:B------:R-:W-:Y:S02]  /*0ad0*/  ULDC.64 UR4, c[0x0][0x590] ;  /* 0x0001640000047ab9 */ /* 0x000fe40000000a00 */
[----:B------:R-:W-:-:S04]  /*0ae0*/  ISETP.NE.U32.AND P0, PT, RZ, UR4, PT ;  /* 0x00000004ff007c0c */ /* 0x000fc8000bf05070 */
[----:B------:R-:W-:-:S13]  /*0af0*/  ISETP.NE.AND.EX P0, PT, RZ, UR5, PT, P0 ;  /* 0x00000005ff007c0c */ /* 0x000fda000bf05300 */
[----:B------:R-:W-:Y:S05]  /*0b00*/  @!P0 BRA `(.L_x_9) ;  /* 0x00000000000c8947 */ /* 0x000fea0003800000 */
[----:B01----:R-:W0:Y:S02]  /*0b10*/  LDC.64 R6, c[0x0][0x590] ;  /* 0x00016400ff067b82 */ /* 0x003e240000000a00 */
[----:B0-----:R2:W5:Y:S01]  /*0b20*/  LDG.E R152, desc[UR36][R6.64] ;  /* 0x0000002406987981 */ /* 0x001562000c1e1900 */
[----:B------:R-:W-:Y:S05]  /*0b30*/  BRA `(.L_x_8) ;  /* 0x0000000000087947 */ /* 0x000fea0003800000 */
.L_x_9:
[----:B------:R-:W-:Y:S02]  /*0b40*/  ULDC UR4, c[0x0][0x584] ;  /* 0x0001610000047ab9 */ /* 0x000fe40000000800 */
[----:B------:R-:W-:-:S07]  /*0b50*/  IMAD.U32 R152, RZ, RZ, UR4 ;  /* 0x00000004ff987e24 */ /* 0x000fce000f8e00ff */
.L_x_8:
[----:B------:R-:W4:Y:S01]  /*0b60*/  LDC R2, c[0x0][0x65c] ;  /* 0x00019700ff027b82 */ /* 0x000f220000000800 */
[----:B------:R-:W4:Y:S01]  /*0b70*/  S2R R14, SR_CTAID.Y ;  /* 0x00000000000e7919 */ /* 0x000f220000002600 */
[----:B------:R-:W-:Y:S01]  /*0b80*/  ULDC UR6, c[0x0][0x28c] ;  /* 0x0000a30000067ab9 */ /* 0x000fe20000000800 */
[----:B------:R-:W-:Y:S01]  /*0b90*/  ISETP.NE.AND P0, PT, R8, 0x2, PT ;  /* 0x000000020800780c */ /* 0x000fe20003f05270 */
[----:B------:R-:W-:Y:S01]  /*0ba0*/  UIADD3 UR6, UR6, 0xf, URZ ;  /* 0x0000000f06067890 */ /* 0x000fe2000fffe03f */
[----:B0123--:R-:W0:Y:S01]  /*0bb0*/  S2R R6, SR_CTAID.X ;  /* 0x0000000000067919 */ /* 0x00fe220000002500 */
[----:B------:R-:W-:Y:S01]  /*0bc0*/  IMAD.MOV.U32 R7, RZ, RZ, RZ ;  /* 0x000000ffff077224 */ /* 0x000fe200078e00ff */
[----:B------:R-:W-:Y:S01]  /*0bd0*/  UMOV UR39, URZ ;  /* 0x0000003f00277c82 */ /* 0x000fe20008000000 */
[----:B------:R-:W-:Y:S01]  /*0be0*/  USHF.R.S32.HI UR7, URZ, 0x1f, UR6 ;  /* 0x0000001f3f077899 */ /* 0x000fe20008011406 */
[----:B------:R-:W-:Y:S01]  /*0bf0*/  UMOV UR38, URZ ;  /* 0x0000003f00267c82 */ /* 0x000fe20008000000 */
[----:B------:R-:W-:-:S02]  /*0c00*/  ULDC.64 UR8, c[0x0][0x650] ;  /* 0x0001940000087ab9 */ /* 0x000fc40000000a00 */
[----:B------:R-:W-:-:S04]  /*0c10*/  ULEA.HI UR7, UR7, UR6, URZ, 0x4 ;  /* 0x0000000607077291 */ /* 0x000fc8000f8f203f */
[----:B------:R-:W-:Y:S01]  /*0c20*/  USHF.R.S32.HI UR40, URZ, 0x4, UR7 ;  /* 0x000000043f287899 */ /* 0x000fe20008011407 */
[----:B----4-:R-:W-:-:S13]  /*0c30*/  ISETP.NE.AND P1, PT, R2, 0x1, PT ;  /* 0x000000010200780c */ /* 0x010fda0003f25270 */
[----:B------:R-:W0:Y:S01]  /*0c40*/  @P1 LDC R19, c[0x0][0x10] ;  /* 0x00000400ff131b82 */ /* 0x000e220000000800 */
[----:B------:R-:W-:Y:S02]  /*0c50*/  @P1 IMAD.MOV.U32 R8, RZ, RZ, R14 ;  /* 0x000000ffff081224 */ /* 0x000fe400078e000e */
[----:B------:R-:W-:Y:S02]  /*0c60*/  @P1 IMAD.MOV.U32 R9, RZ, RZ, RZ ;  /* 0x000000ffff091224 */ /* 0x000fe400078e00ff */
[----:B------:R-:W-:-:S03]  /*0c70*/  @P1 IMAD.MOV.U32 R17, RZ, RZ, RZ ;  /* 0x000000ffff111224 */ /* 0x000fc600078e00ff */
[----:B------:R-:W1:Y:S01]  /*0c80*/  @!P1 LDC R11, c[0x0][0xc] ;  /* 0x00000300ff0b9b82 */ /* 0x000e620000000800 */
[----:B------:R-:W-:Y:S01]  /*0c90*/  ULDC UR4, c[0x0][0xc] ;  /* 0x0000030000047ab9 */ /* 0x000fe20000000800 */
[----:B------:R-:W-:Y:S02]  /*0ca0*/  ULDC UR5, c[0x0][0x10] ;  /* 0x0000040000057ab9 */ /* 0x000fe40000000800 */
[----:B------:R-:W-:-:S04]  /*0cb0*/  UIMAD.WIDE.U32 UR4, UR4, UR5, URZ ;  /* 0x00000005040472a5 */ /* 0x000fc8000f8e003f */
[----:B------:R-:W2:Y:S01]  /*0cc0*/  LDC R2, c[0x0][0x14] ;  /* 0x00000500ff027b82 */ /* 0x000ea20000000800 */
[----:B0-----:R-:W-:-:S04]  /*0cd0*/  @P1 IMAD.WIDE.U32 R18, R6, R19, R8 ;  /* 0x0000001306121225 */ /* 0x001fc800078e0008 */
[----:B------:R-:W-:Y:S02]  /*0ce0*/  @P1 IMAD.IADD R17, R19, 0x1, R17 ;  /* 0x0000000113111824 */ /* 0x000fe400078e0211 */
[----:B-1----:R-:W-:-:S04]  /*0cf0*/  @!P1 IMAD.WIDE.U32 R8, R11, R14, R6 ;  /* 0x0000000e0b089225 */ /* 0x002fc800078e0006 */
[----:B------:R-:W-:Y:S02]  /*0d00*/  @!P1 IMAD.MOV.U32 R18, RZ, RZ, R8 ;  /* 0x000000ffff129224 */ /* 0x000fe400078e0008 */
[----:B------:R-:W-:Y:S02]  /*0d10*/  @!P1 IMAD.MOV.U32 R17, RZ, RZ, R9 ;  /* 0x000000ffff119224 */ /* 0x000fe400078e0009 */
[----:B--2---:R-:W-:-:S04]  /*0d20*/  IMAD.WIDE.U32 R12, R2, UR4, RZ ;  /* 0x00000004020c7c25 */ /* 0x004fc8000f8e00ff */
[----:B------:R-:W-:Y:S01]  /*0d30*/  IMAD R23, R2, UR5, RZ ;  /* 0x0000000502177c24 */ /* 0x000fe2000f8e02ff */
[----:B------:R0:W-:Y:S03]  /*0d40*/  STL.64 [R1], R12 ;  /* 0x0000000c01007387 */ /* 0x0001e60000100a00 */
[----:B------:R-:W-:Y:S01]  /*0d50*/  IMAD.IADD R23, R13, 0x1, R23 ;  /* 0x000000010d177824 */ /* 0x000fe200078e0217 */
[----:B------:R-:W-:Y:S06]  /*0d60*/  @P0 BRA `(.L_x_10) ;  /* 0x0000000000200947 */ /* 0x000fec0003800000 */
[----:B------:R-:W-:Y:S01]  /*0d70*/  UISETP.GE.U32.AND UP0, UPT, UR40, 0x16, UPT ;  /* 0x000000162800788c */ /* 0x000fe2000bf06070 */
[----:B------:R-:W-:Y:S01]  /*0d80*/  IADD3 R18, P0, R18, R12, RZ ;  /* 0x0000000c12127210 */ /* 0x000fe20007f1e0ff */
[----:B------:R-:W-:Y:S01]  /*0d90*/  UIMAD.WIDE.U32 UR4, UR40, -0x45d1745d, URZ ;  /* 0xba2e8ba3280478a5 */ /* 0x000fe2000f8e003f */
[----:B------:R-:W-:-:S03]  /*0da0*/  UMOV UR38, URZ ;  /* 0x0000003f00267c82 */ /* 0x000fc60008000000 */
[----:B------:R-:W-:Y:S01]  /*0db0*/  USHF.R.U32.HI UR4, URZ, 0x4, UR5 ;  /* 0x000000043f047899 */ /* 0x000fe20008011605 */
[----:B------:R-:W-:-:S03]  /*0dc0*/  IMAD.X R17, R23, 0x1, R17, P0 ;  /* 0x0000000117117824 */ /* 0x000fc600000e0611 */
[----:B------:R-:W-:Y:S02]  /*0dd0*/  UIMAD UR39, UR4, -0x16, UR40 ;  /* 0xffffffea042778a4 */ /* 0x000fe4000f8e0228 */
[----:B------:R-:W-:-:S12]  /*0de0*/  @UP0 ULOP3.LUT UR38, UR4, 0x1, URZ, 0xc0, !UPT ;  /* 0x0000000104260892 */ /* 0x000fd8000f8ec03f */
.L_x_10:
[----:B------:R-:W-:Y:S01]  /*0df0*/  ISETP.GE.U32.AND P0, PT, R18, UR8, PT ;  /* 0x0000000812007c0c */ /* 0x000fe2000bf06070 */
[----:B------:R-:W-:Y:S01]  /*0e00*/  IMAD.MOV.U32 R19, RZ, RZ, -0x1 ;  /* 0xffffffffff137424 */ /* 0x000fe200078e00ff */
[----:B------:R-:W-:Y:S01]  /*0e10*/  PRMT R8, RZ, 0x7610, R8 ;  /* 0x00007610ff087816 */ /* 0x000fe20000000008 */
[----:B------:R-:W-:Y:S01]  /*0e20*/  IMAD.MOV.U32 R22, RZ, RZ, -0x1 ;  /* 0xffffffffff167424 */ /* 0x000fe200078e00ff */
[----:B------:R-:W-:Y:S01]  /*0e30*/  ISETP.GE.U32.AND.EX P0, PT, R17, UR9, PT, P0 ;  /* 0x0000000911007c0c */ /* 0x000fe2000bf06100 */
[----:B------:R-:W-:-:S12]  /*0e40*/  IMAD.MOV.U32 R2, RZ, RZ, -0x1 ;  /* 0xffffffffff027424 */ /* 0x000fd800078e00ff */
[----:B------:R-:W-:Y:S05]  /*0e50*/  @P0 BRA `(.L_x_11) ;  /* 0x00000004005c0947 */ /* 0x000fea0003800000 */
[----:B------:R-:W1:Y:S01]  /*0e60*/  LDC.64 R20, c[0x0][0x628] ;  /* 0x00018a00ff147b82 */ /* 0x000e620000000a00 */
[----:B------:R-:W-:Y:S02]  /*0e70*/  IMAD.MOV.U32 R8, RZ, RZ, R18 ;  /* 0x000000ffff087224 */ /* 0x000fe400078e0012 */
[----:B------:R-:W-:-:S05]  /*0e80*/  IMAD.MOV.U32 R9, RZ, RZ, R17 ;  /* 0x000000ffff097224 */ /* 0x000fca00078e0011 */
[----:B------:R-:W2:Y:S08]  /*0e90*/  LDC R2, c[0x0][0x630] ;  /* 0x00018c00ff027b82 */ /* 0x000eb00000000800 */
[----:B------:R-:W3:Y:S01]  /*0ea0*/  LDC.64 R24, c[0x0][0x620] ;  /* 0x00018800ff187b82 */ /* 0x000ee20000000a00 */
[----:B-1----:R-:W-:-:S04]  /*0eb0*/  ISETP.NE.U32.AND P0, PT, R20, RZ, PT ;  /* 0x000000ff1400720c */ /* 0x002fc80003f05070 */
[----:B------:R-:W-:-:S13]  /*0ec0*/  ISETP.NE.AND.EX P0, PT, R21, RZ, PT, P0 ;  /* 0x000000ff1500720c */ /* 0x000fda0003f05300 */
[----:B--23--:R-:W-:Y:S05]  /*0ed0*/  @!P0 BRA `(.L_x_12) ;  /* 0x0000000000288947 */ /* 0x00cfea0003800000 */
[----:B0-----:R-:W0:Y:S02]  /*0ee0*/  LDC R13, c[0x0][0x634] ;  /* 0x00018d00ff0d7b82 */ /* 0x001e240000000800 */
[----:B0-----:R-:W-:-:S05]  /*0ef0*/  IADD3 R13, P0, R18, R13, RZ ;  /* 0x0000000d120d7210 */ /* 0x001fca0007f1e0ff */
[----:B------:R-:W-:-:S04]  /*0f00*/  IMAD.X R15, RZ, RZ, R17, P0 ;  /* 0x000000ffff0f7224 */ /* 0x000fc800000e0611 */
[----:B------:R-:W-:-:S04]  /*0f10*/  IMAD.WIDE.U32 R8, R15, R20, RZ ;  /* 0x000000140f087225 */ /* 0x000fc800078e00ff */
[----:B------:R-:W-:-:S04]  /*0f20*/  IMAD.WIDE.U32 R10, P0, R13, R21, R8 ;  /* 0x000000150d0a7225 */ /* 0x000fc80007800008 */
[----:B------:R-:W-:-:S04]  /*0f30*/  IMAD.WIDE.U32 R8, R13, R20, RZ ;  /* 0x000000140d087225 */ /* 0x000fc800078e00ff */
[----:B------:R-:W-:Y:S01]  /*0f40*/  IMAD.X R13, RZ, RZ, RZ, P0 ;  /* 0x000000ffff0d7224 */ /* 0x000fe200000e06ff */
[----:B------:R-:W-:Y:S01]  /*0f50*/  IADD3 RZ, P0, R9, R10, RZ ;  /* 0x0000000a09ff7210 */ /* 0x000fe20007f1e0ff */
[----:B------:R-:W-:-:S04]  /*0f60*/  IMAD.MOV.U32 R12, RZ, RZ, R11 ;  /* 0x000000ffff0c7224 */ /* 0x000fc800078e000b */
[----:B------:R-:W-:-:S08]  /*0f70*/  IMAD.WIDE.U32.X R8, R15, R21, R12, P0 ;  /* 0x000000150f087225 */ /* 0x000fd000000e040c */
.L_x_12:
[-CC-:B------:R-:W-:Y:S01]  /*0f80*/  SHF.R.U64 R31, R8, R2.reuse, R9.reuse ;  /* 0x00000002081f7219 */ /* 0x180fe20000001209 */
[----:B0-----:R-:W0:Y:S01]  /*0f90*/  LDC R12, c[0x0][0x618] ;  /* 0x00018600ff0c7b82 */ /* 0x001e220000000800 */
[----:B------:R-:W-:Y:S01]  /*0fa0*/  SHF.R.U32.HI R7, RZ, R2, R9 ;  /* 0x00000002ff077219 */ /* 0x000fe20000011609 */
[----:B------:R-:W-:Y:S01]  /*0fb0*/  ULDC UR4, c[0x0][0x150] ;  /* 0x0000540000047ab9 */ /* 0x000fe20000000800 */
[----:B------:R-:W-:Y:S01]  /*0fc0*/  IADD3 R11, P0, RZ, -R31, RZ ;  /* 0x8000001fff0b7210 */ /* 0x000fe20007f1e0ff */
[----:B------:R-:W-:Y:S01]  /*0fd0*/  IMAD.MOV.U32 R19, RZ, RZ, R17 ;  /* 0x000000ffff137224 */ /* 0x000fe200078e0011 */
[----:B------:R-:W-:-:S03]  /*0fe0*/  I2FP.F32.U32 R2, R6 ;  /* 0x0000000600027245 */ /* 0x000fc60000201000 */
[----:B------:R-:W1:Y:S01]  /*0ff0*/  LDC.64 R26, c[0x0][0x640] ;  /* 0x00019000ff1a7b82 */ /* 0x000e620000000a00 */
[----:B------:R-:W-:Y:S02]  /*1000*/  IMAD.X R13, RZ, RZ, ~R7, P0 ;  /* 0x000000ffff0d7224 */ /* 0x000fe400000e0e07 */
[----:B------:R-:W-:Y:S01]  /*1010*/  FMUL R2, R2, UR4 ;  /* 0x0000000402027c20 */ /* 0x000fe20008400000 */
[----:B------:R-:W-:Y:S01]  /*1020*/  IMAD.WIDE.U32 R8, R11, R24, R18 ;  /* 0x000000180b087225 */ /* 0x000fe200078e0012 */
[----:B------:R-:W-:-:S03]  /*1030*/  ULDC UR4, c[0x0][0x154] ;  /* 0x0000550000047ab9 */ /* 0x000fc60000000800 */
[----:B------:R-:W-:Y:S01]  /*1040*/  IMAD R10, R13, R24, RZ ;  /* 0x000000180d0a7224 */ /* 0x000fe200078e02ff */
[----:B------:R-:W2:Y:S01]  /*1050*/  LDC R7, c[0x0][0x144] ;  /* 0x00005100ff077b82 */ /* 0x000ea20000000800 */
[----:B------:R-:W3:Y:S02]  /*1060*/  F2I.U32.TRUNC.NTZ R2, R2 ;  /* 0x0000000200027305 */ /* 0x000ee4000020f000 */
[----:B------:R-:W-:-:S04]  /*1070*/  IMAD R11, R11, R25, R10 ;  /* 0x000000190b0b7224 */ /* 0x000fc800078e020a */
[----:B------:R-:W-:Y:S01]  /*1080*/  IMAD.IADD R9, R9, 0x1, R11 ;  /* 0x0000000109097824 */ /* 0x000fe200078e020b */
[----:B------:R-:W4:Y:S01]  /*1090*/  LDC R22, c[0x0][0x608] ;  /* 0x00018200ff167b82 */ /* 0x000f220000000800 */
[----:B------:R-:W-:-:S03]  /*10a0*/  IMAD.MOV.U32 R11, RZ, RZ, -0x1 ;  /* 0xffffffffff0b7424 */ /* 0x000fc600078e00ff */
[--C-:B0-----:R-:W-:Y:S02]  /*10b0*/  SHF.R.U64 R20, R8, R12, R9.reuse ;  /* 0x0000000c08147219 */ /* 0x101fe40000001209 */
[----:B------:R-:W-:Y:S02]  /*10c0*/  I2FP.F32.U32 R8, R14 ;  /* 0x0000000e00087245 */ /* 0x000fe40000201000 */
[----:B------:R-:W0:Y:S01]  /*10d0*/  LDC R24, c[0x0][0x658] ;  /* 0x00019600ff187b82 */ /* 0x000e220000000800 */
[----:B-1----:R-:W-:Y:S01]  /*10e0*/  ISETP.NE.U32.AND P0, PT, R26, RZ, PT ;  /* 0x000000ff1a00720c */ /* 0x002fe20003f05070 */
[----:B---3--:R-:W-:Y:S02]  /*10f0*/  IMAD.MOV R10, RZ, RZ, -R2 ;  /* 0x000000ffff0a7224 */ /* 0x008fe400078e0a02 */
[----:B------:R-:W-:Y:S01]  /*1100*/  FMUL R8, R8, UR4 ;  /* 0x0000000408087c20 */ /* 0x000fe20008400000 */
[----:B------:R-:W-:Y:S02]  /*1110*/  SHF.R.U32.HI R9, RZ, R12, R9 ;  /* 0x0000000cff097219 */ /* 0x000fe40000011609 */
[----:B------:R-:W-:Y:S01]  /*1120*/  ISETP.NE.AND.EX P0, PT, R27, RZ, PT, P0 ;  /* 0x000000ff1b00720c */ /* 0x000fe20003f05300 */
[----:B------:R1:W3:Y:S01]  /*1130*/  F2I.U32.TRUNC.NTZ R15, R8 ;  /* 0x00000008000f7305 */ /* 0x0002e2000020f000 */
[----:B------:R-:W1:Y:S01]  /*1140*/  LDC R19, c[0x0][0x148] ;  /* 0x00005200ff137b82 */ /* 0x000e620000000800 */
[----:B--2---:R-:W-:-:S07]  /*1150*/  IMAD R2, R7, R10, R6 ;  /* 0x0000000a07027224 */ /* 0x004fce00078e0206 */
[----:B------:R-:W2:Y:S01]  /*1160*/  LDC R25, c[0x0][0x600] ;  /* 0x00018000ff197b82 */ /* 0x000ea20000000800 */
[-CC-:B----4-:R-:W-:Y:S02]  /*1170*/  SHF.R.U64 R32, R20, R22.reuse, R9.reuse ;  /* 0x0000001614207219 */ /* 0x190fe40000001209 */
[----:B------:R-:W-:Y:S01]  /*1180*/  SHF.R.U32.HI R7, RZ, R22, R9 ;  /* 0x00000016ff077219 */ /* 0x000fe20000011609 */
[----:B------:R-:W-:-:S04]  /*1190*/  IMAD.MOV.U32 R9, RZ, RZ, 0x1 ;  /* 0x00000001ff097424 */ /* 0x000fc800078e00ff */
[----:B------:R-:W4:Y:S01]  /*11a0*/  LDC R28, c[0x0][0x648] ;  /* 0x00019200ff1c7b82 */ /* 0x000f220000000800 */
[-C--:B0-----:R-:W-:Y:S02]  /*11b0*/  SHF.L.U32 R6, R11, R24.reuse, RZ ;  /* 0x000000180b067219 */ /* 0x081fe400000006ff */
[--C-:B------:R-:W-:Y:S02]  /*11c0*/  SHF.R.U64 R22, R32, R24, R7.reuse ;  /* 0x0000001820167219 */ /* 0x100fe40000001207 */
[----:B------:R-:W-:Y:S02]  /*11d0*/  LOP3.LUT R13, RZ, R6, RZ, 0x33, !PT ;  /* 0x00000006ff0d7212 */ /* 0x000fe400078e33ff */
[-C--:B------:R-:W-:Y:S01]  /*11e0*/  SHF.R.U32.HI R7, RZ, R24.reuse, R7 ;  /* 0x00000018ff077219 */ /* 0x080fe20000011607 */
[----:B------:R-:W0:Y:S01]  /*11f0*/  LDC R29, c[0x0][0x638] ;  /* 0x00018e00ff1d7b82 */ /* 0x000e220000000800 */
[----:B------:R-:W-:Y:S01]  /*1200*/  SHF.L.U32 R12, R9, R24, RZ ;  /* 0x00000018090c7219 */ /* 0x000fe200000006ff */
[----:B------:R-:W-:-:S06]  /*1210*/  IMAD.MOV.U32 R6, RZ, RZ, R22 ;  /* 0x000000ffff067224 */ /* 0x000fcc00078e0016 */
[----:B------:R-:W0:Y:S01]  /*1220*/  LDC R30, c[0x0][0x610] ;  /* 0x00018400ff1e7b82 */ /* 0x000e220000000800 */
[----:B-1-3--:R-:W-:Y:S05]  /*1230*/  @!P0 BRA `(.L_x_13) ;  /* 0x0000000000288947 */ /* 0x00afea0003800000 */
[----:B------:R-:W1:Y:S02]  /*1240*/  LDC R11, c[0x0][0x64c] ;  /* 0x00019300ff0b7b82 */ /* 0x000e640000000800 */
[----:B-1----:R-:W-:-:S05]  /*1250*/  IADD3 R11, P0, R22, R11, RZ ;  /* 0x0000000b160b7210 */ /* 0x002fca0007f1e0ff */
        /* <DEDUP_REMOVED lines=8> */
.L_x_13:
[----:B----4-:R-:W-:Y:S01]  /*12e0*/  SHF.R.U64 R6, R6, R28, R7 ;  /* 0x0000001c06067219 */ /* 0x010fe20000001207 */
[----:B--2---:R-:W-:Y:S01]  /*12f0*/  VIADD R7, R25, 0xffffffff ;  /* 0xffffffff19077836 */ /* 0x004fe20000000000 */
[----:B------:R-:W-:Y:S01]  /*1300*/  LOP3.LUT R13, R32, R13, RZ, 0xc0, !PT ;  /* 0x0000000d200d7212 */ /* 0x000fe200078ec0ff */
[----:B------:R-:W-:Y:S02]  /*1310*/  IMAD.MOV R15, RZ, RZ, -R15 ;  /* 0x000000ffff0f7224 */ /* 0x000fe400078e0a0f */
[----:B------:R-:W-:Y:S01]  /*1320*/  IMAD.MOV R8, RZ, RZ, -R6 ;  /* 0x000000ffff087224 */ /* 0x000fe200078e0a06 */
[----:B------:R-:W-:Y:S01]  /*1330*/  LOP3.LUT R7, R20, R7, RZ, 0xc0, !PT ;  /* 0x0000000714077212 */ /* 0x000fe200078ec0ff */
[----:B------:R-:W-:Y:S02]  /*1340*/  IMAD R13, R12, R6, R13 ;  /* 0x000000060c0d7224 */ /* 0x000fe400078e020d */
[----:B------:R-:W-:Y:S02]  /*1350*/  @P1 IMAD R2, R19, R15, R14 ;  /* 0x0000000f13021224 */ /* 0x000fe400078e020e */
[----:B0-----:R-:W-:-:S02]  /*1360*/  IMAD R6, R8, R29, R22 ;  /* 0x0000001d08067224 */ /* 0x001fc400078e0216 */
[----:B------:R-:W-:Y:S02]  /*1370*/  IMAD R2, R13, R30, R2 ;  /* 0x0000001e0d027224 */ /* 0x000fe400078e0202 */
[----:B------:R-:W-:Y:S02]  /*1380*/  IMAD R19, R6, R25, R7 ;  /* 0x0000001906137224 */ /* 0x000fe400078e0207 */
[----:B------:R-:W-:-:S03]  /*1390*/  IMAD.MOV.U32 R8, RZ, RZ, 0x1 ;  /* 0x00000001ff087424 */ /* 0x000fc600078e00ff */
[----:B------:R-:W-:Y:S02]  /*13a0*/  SEL R22, R19, R2, !P1 ;  /* 0x0000000213167207 */ /* 0x000fe40004800000 */
[----:B------:R-:W-:Y:S01]  /*13b0*/  SEL R19, R2, R19, !P1 ;  /* 0x0000001302137207 */ /* 0x000fe20004800000 */
[----:B------:R-:W-:-:S07]  /*13c0*/  IMAD.MOV.U32 R2, RZ, RZ, R31 ;  /* 0x000000ffff027224 */ /* 0x000fce00078e001f */
.L_x_11:
[----:B------:R-:W-:Y:S05]  /*13d0*/  @!P2 BRA `(.L_x_14) ;  /* 0x0000008c00b4a947 */ /* 0x000fea0003800000 */
[----:B------:R-:W-:-:S13]  /*13e0*/  ISETP.GT.U32.AND P0, PT, R33, 0x1, PT ;  /* 0x000000012100780c */ /* 0x000fda0003f04070 */
[----:B------:R-:W-:Y:S05]  /*13f0*/  @P0 EXIT ;  /* 0x000000000000094d */ /* 0x000fea0003800000 */
.L_x_15:
[----:B------:R-:W-:-:S08]  /*1400*/  NOP ;  /* 0x0000000000007918 */ /* 0x000fd00000000000 */
[----:B------:R-:W1:Y:S02]  /*1410*/  USETMAXREG.TRY_ALLOC.CTAPOOL UP0, 0xe8 ;  /* 0x000000e8000079c8 */ /* 0x000e640008000600 */
[----:B-1----:R-:W-:-:S13]  /*1420*/  PLOP3.LUT P0, PT, PT, PT, UP0, 0x80, 0x0 ;  /* 0x000000000000781c */ /* 0x002fda0003f0f008 */
[----:B------:R-:W-:Y:S05]  /*1430*/  @!P0 BRA `(.L_x_15) ;  /* 0xfffffffc00f08947 */ /* 0x000fea000383ffff */
[----:B------:R-:W-:-:S13]  /*1440*/  LOP3.LUT P0, RZ, R8, 0xff, RZ, 0xc0, !PT ;  /* 0x000000ff08ff7812 */ /* 0x000fda000780c0ff */
[----:B------:R-:W-:Y:S05]  /*1450*/  @!P0 EXIT ;  /* 0x000000000000894d */ /* 0x000fea0003800000 */
[----:B------:R-:W1:Y:S01]  /*1460*/  S2UR UR4, SR_CgaCtaId ;  /* 0x00000000000479c3 */ /* 0x000e620000008800 */
[----:B------:R-:W-:Y:S01]  /*1470*/  VIADD R6, R5, 0xffffffff ;  /* 0xffffffff05067836 */ /* 0x000fe20000000000 */
[----:B------:R-:W-:Y:S01]  /*1480*/  SHF.R.S32.HI R0, RZ, 0x1f, R3 ;  /* 0x0000001fff007819 */ /* 0x000fe20000011403 */
[----:B------:R-:W-:Y:S01]  /*1490*/  UMOV UR41, 0x400 ;  /* 0x0000040000297882 */ /* 0x000fe20000000000 */
[----:B------:R-:W-:Y:S01]  /*14a0*/  UISETP.LT.AND UP0, UPT, UR40, 0x1, UPT ;  /* 0x000000012800788c */ /* 0x000fe2000bf01270 */
[----:B------:R-:W-:Y:S01]  /*14b0*/  LOP3.LUT R172, R16, 0x1, RZ, 0xfc, !PT ;  /* 0x0000000110ac7812 */ /* 0x000fe200078efcff */
[----:B------:R-:W-:Y:S01]  /*14c0*/  USHF.L.U32 UR44, UR40, 0x1, URZ ;  /* 0x00000001282c7899 */ /* 0x000fe2000800063f */
[----:B------:R-:W-:Y:S01]  /*14d0*/  R2UR UR42, R6 ;  /* 0x00000000062a72ca */ /* 0x000fe200000e0000 */
[----:B------:R-:W-:Y:S01]  /*14e0*/  USEL UR43, UR40, 0x1, UP0 ;  /* 0x00000001282b7887 */ /* 0x000fe20008000000 */
[CC--:B------:R-:W-:Y:S02]  /*14f0*/  LEA.HI R4, R0.reuse, R3.reuse, RZ, 0x2 ;  /* 0x0000000300047211 */ /* 0x0c0fe400078f10ff */
[----:B------:R-:W-:Y:S01]  /*1500*/  LEA.HI R0, R0, R3, RZ, 0x5 ;  /* 0x0000000300007211 */ /* 0x000fe200078f28ff */
[----:B------:R-:W-:Y:S01]  /*1510*/  UIADD3 UR43, -UR43, UR40, URZ ;  /* 0x000000282b2b7290 */ /* 0x000fe2000fffe13f */
[----:B------:R-:W-:-:S02]  /*1520*/  SHF.R.S32.HI R154, RZ, 0x2, R4 ;  /* 0x00000002ff9a7819 */ /* 0x000fc40000011404 */
[----:B------:R-:W-:Y:S02]  /*1530*/  SHF.R.S32.HI R5, RZ, 0x1f, R4 ;  /* 0x0000001fff057819 */ /* 0x000fe40000011404 */
[----:B------:R-:W-:Y:S02]  /*1540*/  LOP3.LUT R156, R4, 0xfffffffc, RZ, 0xc0, !PT ;  /* 0xfffffffc049c7812 */ /* 0x000fe400078ec0ff */
[----:B------:R-:W-:Y:S01]  /*1550*/  LEA.HI R5, R5, R154, RZ, 0x3 ;  /* 0x0000009a05057211 */ /* 0x000fe200078f18ff */
[----:B------:R-:W-:Y:S01]  /*1560*/  USHF.L.U32 UR42, UR42, 0x3, URZ ;  /* 0x000000032a2a7899 */ /* 0x000fe2000800063f */
[----:B------:R-:W-:Y:S01]  /*1570*/  ISETP.NE.AND P0, PT, R6, RZ, PT ;  /* 0x000000ff0600720c */ /* 0x000fe20003f05270 */
[----:B------:R-:W-:Y:S01]  /*1580*/  IMAD.IADD R156, R3, 0x1, -R156 ;  /* 0x00000001039c7824 */ /* 0x000fe200078e0a9c */
[----:B------:R-:W-:Y:S01]  /*1590*/  LOP3.LUT R5, R5, 0xfffffff8, RZ, 0xc0, !PT ;  /* 0xfffffff805057812 */ /* 0x000fe200078ec0ff */
[----:B-1----:R-:W-:Y:S01]  /*15a0*/  ULEA UR41, UR4, UR41, 0x18 ;  /* 0x0000002904297291 */ /* 0x002fe2000f8ec03f */
[----:B------:R-:W-:Y:S01]  /*15b0*/  SEL R173, RZ, 0x1, P0 ;  /* 0x00000001ffad7807 */ /* 0x000fe20000000000 */
[----:B------:R-:W-:Y:S01]  /*15c0*/  IMAD.U32 R158, RZ, RZ, UR42 ;  /* 0x0000002aff9e7e24 */ /* 0x000fe2000f8e00ff */
[----:B------:R-:W-:Y:S01]  /*15d0*/  ULDC UR4, c[0x0][0x284] ;  /* 0x0000a10000047ab9 */ /* 0x000fe20000000800 */
[----:B------:R-:W-:Y:S01]  /*15e0*/  IMAD.IADD R154, R154, 0x1, -R5 ;  /* 0x000000019a9a7824 */ /* 0x000fe200078e0a05 */
[----:B------:R-:W-:Y:S01]  /*15f0*/  UIADD3 UR45, UR41, 0x170, URZ ;  /* 0x00000170292d7890 */ /* 0x000fe2000fffe03f */
[----:B------:R-:W-:-:S02]  /*1600*/  SHF.R.S32.HI R5, RZ, 0x5, R0 ;  /* 0x00000005ff057819 */ /* 0x000fc40000011400 */
[C---:B------:R-:W-:Y:S02]  /*1610*/  LOP3.LUT R160, R158.reuse, 0x8, RZ, 0xc0, !PT ;  /* 0x000000089ea07812 */ /* 0x040fe400078ec0ff */
[--C-:B------:R-:W-:Y:S01]  /*1620*/  SHF.R.S32.HI R155, RZ, 0x1f, R154.reuse ;  /* 0x0000001fff9b7819 */ /* 0x100fe2000001149a */
[C-C-:B------:R-:W-:Y:S01]  /*1630*/  IMAD R161, R5.reuse, -0x10, -R154.reuse ;  /* 0xfffffff005a17824 */ /* 0x140fe200078e0a9a */
[----:B------:R-:W-:Y:S01]  /*1640*/  LOP3.LUT R158, R158, 0x8, RZ, 0xc, !PT ;  /* 0x000000089e9e7812 */ /* 0x000fe200078e0cff */
[----:B------:R-:W-:Y:S01]  /*1650*/  IMAD.U32 R157, RZ, RZ, UR45 ;  /* 0x0000002dff9d7e24 */ /* 0x000fe2000f8e00ff */
[----:B------:R-:W-:Y:S01]  /*1660*/  LOP3.LUT R160, R160, 0x18, RZ, 0x3c, !PT ;  /* 0x00000018a0a07812 */ /* 0x000fe200078e3cff */
[----:B------:R-:W-:-:S04]  /*1670*/  IMAD.WIDE R154, R5, 0x10, R154 ;  /* 0x00000010059a7825 */ /* 0x000fc800078e029a */
[----:B------:R-:W-:Y:S02]  /*1680*/  VIADD R159, R157, UR42 ;  /* 0x0000002a9d9f7c36 */ /* 0x000fe40008000000 */
[----:B------:R-:W-:-:S07]  /*1690*/  VIADD R161, R161, UR4 ;  /* 0x00000004a1a17c36 */ /* 0x000fce0008000000 */
.L_x_291:
[----:B------:R-:W-:Y:S01]  /*16a0*/  SHF.L.U32 R0, R173, 0x1f, RZ ;  /* 0x0000001fad007819 */ /* 0x000fe200000006ff */
[----:B------:R-:W-:Y:S02]  /*16b0*/  ULDC UR4, c[0x0][0x28c] ;  /* 0x0000a30000047ab9 */ /* 0x000fe40000000800 */
[----:B------:R-:W-:Y:S01]  /*16c0*/  ISETP.LT.AND P1, PT, RZ, UR4, PT ;  /* 0x00000004ff007c0c */ /* 0x000fe2000bf21270 */
[----:B------:R-:W1:Y:S02]  /*16d0*/  SYNCS.PHASECHK.TRANS64.TRYWAIT P0, [R157+UR42], R0 ;  /* 0x000000009d0075a7 */ /* 0x000e64000800016a */
[----:B-1-34-:R-:W-:Y:S10]  /*16e0*/  @!P0 BRA `(.L_x_16) ;  /* 0x000000a400708947 */ /* 0x01aff40003800000 */
.L_x_331:
[----:B------:R-:W-:Y:S05]  /*16f0*/  @P1 BRA `(.L_x_17) ;  /* 0x0000000000401947 */ /* 0x000fea0003800000 */
[----:B-1----:R-:W-:Y:S01]  /*1700*/  MOV R0, 0x0 ;  /* 0x0000000000007802 */ /* 0x002fe20000000f00 */
[----:B------:R-:W-:Y:S01]  /*1710*/  ULDC.64 UR4, c[0x4][0x68] ;  /* 0x01001a0000047ab9 */ /* 0x000fe20000000a00 */
[----:B------:R-:W-:Y:S01]  /*1720*/  ULDC.64 UR6, c[0x4][0x8] ;  /* 0x0100020000067ab9 */ /* 0x000fe20000000a00 */
[----:B------:R-:W-:Y:S01]  /*1730*/  IMAD.U32 R4, RZ, RZ, UR4 ;  /* 0x00000004ff047e24 */ /* 0x000fe2000f8e00ff */
[----:B------:R1:W2:Y:S01]  /*1740*/  LDC.64 R14, c[0x4][R0] ;  /* 0x01000000000e7b82 */ /* 0x0002a20000000a00 */
[----:B------:R-:W-:Y:S01]  /*1750*/  IMAD.U32 R5, RZ, RZ, UR5 ;  /* 0x00000005ff057e24 */ /* 0x000fe2000f8e00ff */
[----:B------:R-:W-:Y:S01]  /*1760*/  ULDC.64 UR4, c[0x4][0x70] ;  /* 0x01001c0000047ab9 */ /* 0x000fe20000000a00 */
[----:B------:R-:W-:Y:S02]  /*1770*/  IMAD.U32 R10, RZ, RZ, UR6 ;  /* 0x00000006ff0a7e24 */ /* 0x000fe4000f8e00ff */
[----:B------:R-:W-:Y:S02]  /*1780*/  IMAD.U32 R6, RZ, RZ, UR4 ;  /* 0x00000004ff067e24 */ /* 0x000fe4000f8e00ff */
[----:B------:R-:W-:-:S02]  /*1790*/  IMAD.U32 R7, RZ, RZ, UR5 ;  /* 0x00000005ff077e24 */ /* 0x000fc4000f8e00ff */
[----:B------:R-:W-:Y:S02]  /*17a0*/  IMAD.U32 R11, RZ, RZ, UR7 ;  /* 0x00000007ff0b7e24 */ /* 0x000fe4000f8e00ff */
[----:B------:R-:W-:Y:S02]  /*17b0*/  IMAD.MOV.U32 R8, RZ, RZ, 0x1e1 ;  /* 0x000001e1ff087424 */ /* 0x000fe400078e00ff */
[----:B0-----:R-:W-:Y:S02]  /*17c0*/  IMAD.MOV.U32 R12, RZ, RZ, 0x1 ;  /* 0x00000001ff0c7424 */ /* 0x001fe400078e00ff */
[----:B-1----:R-:W-:-:S07]  /*17d0*/  IMAD.MOV.U32 R13, RZ, RZ, RZ ;  /* 0x000000ffff0d7224 */ /* 0x002fce00078e00ff */
[----:B------:R-:W-:-:S07]  /*17e0*/  LEPC R20, `(.L_x_17) ;  /* 0x000000001014794e */ /* 0x000fce0000000000 */
[----:B--2--5:R-:W-:Y:S05]  /*17f0*/  CALL.ABS.NOINC R14 ;  /* 0x000000000e007343 */ /* 0x024fea0003c00000 */
.L_x_17:
[----:B------:R-:W-:-:S13]  /*1800*/  ISETP.NE.AND P0, PT, R172, 0x3, PT ;  /* 0x00000003ac00780c */ /* 0x000fda0003f05270 */
[----:B------:R-:W-:Y:S05]  /*1810*/  @!P0 BRA `(.L_x_18) ;  /* 0x0000000000048947 */ /* 0x000fea0003800000 */
[----:B------:R-:W-:Y:S01]  /*1820*/  BPT.TRAP 0x1 ;  /* 0x000000040000795c */ /* 0x000fe20000300000 */
.L_x_18:
[----:B------:R-:W-:Y:S02]  /*1830*/  IMAD.U32 R3, RZ, RZ, UR39 ;  /* 0x00000027ff037e24 */ /* 0x000fe4000f8e00ff */
[----:B-1----:R-:W-:-:S03]  /*1840*/  IMAD.U32 R0, RZ, RZ, UR38 ;  /* 0x00000026ff007e24 */ /* 0x002fc6000f8e00ff */
[----:B------:R-:W-:Y:S02]  /*1850*/  LEA R3, R3, UR41, 0x3 ;  /* 0x0000002903037c11 */ /* 0x000fe4000f8e18ff */
[----:B------:R-:W-:-:S04]  /*1860*/  SHF.L.U32 R0, R0, 0x1f, RZ ;  /* 0x0000001f00007819 */ /* 0x000fc800000006ff */
[----:B------:R1:W2:Y:S01]  /*1870*/  SYNCS.PHASECHK.TRANS64.TRYWAIT P1, [R3+URZ], R0 ;  /* 0x00000000030075a7 */ /* 0x0002a2000802017f */
[----:B------:R-:W-:Y:S05]  /*1880*/  @!P0 BRA `(.L_x_19) ;  /* 0x0000000000048947 */ /* 0x000fea0003800000 */
[----:B------:R-:W-:Y:S01]  /*1890*/  BPT.TRAP 0x1 ;  /* 0x000000040000795c */ /* 0x000fe20000300000 */
.L_x_19:
[----:B------:R-:W-:-:S05]  /*18a0*/  IMAD.U32 R4, RZ, RZ, UR43 ;  /* 0x0000002bff047e24 */ /* 0x000fca000f8e00ff */
[----:B------:R-:W-:Y:S01]  /*18b0*/  ISETP.GE.AND P2, PT, R4, 0x1, PT ;  /* 0x000000010400780c */ /* 0x000fe20003f46270 */
[----:B--2---:R-:W-:-:S12]  /*18c0*/  @P1 BRA `(.L_x_20) ;  /* 0x0000000000081947 */ /* 0x004fd80003800000 */
[----:B------:R-:W2:Y:S02]  /*18d0*/  SYNCS.PHASECHK.TRANS64.TRYWAIT P1, [R3+URZ], R0 ;  /* 0x00000000030075a7 */ /* 0x000ea4000802017f */
[----:B--2---:R-:W-:Y:S05]  /*18e0*/  @!P1 BRA `(.L_x_21) ;  /* 0x000000a400049947 */ /* 0x004fea0003800000 */
.L_x_20:
[----:B------:R-:W-:Y:S05]  /*18f0*/  WARPSYNC.ALL ;  /* 0x0000000000007948 */ /* 0x000fea0003800000 */
[----:B------:R-:W-:Y:S01]  /*1900*/  UIADD3 UR4, UR41, 0x280, URZ ;  /* 0x0000028029047890 */ /* 0x000fe2000fffe03f */
[----:B------:R-:W-:Y:S01]  /*1910*/  WARPGROUP.ARRIVE ;  /* 0x00000000000079c5 */ /* 0x000fe20000000000 */
[----:B------:R-:W-:Y:S02]  /*1920*/  UIADD3 UR5, UR41, 0xb280, URZ ;  /* 0x0000b28029057890 */ /* 0x000fe4000fffe03f */
[----:B------:R-:W-:Y:S02]  /*1930*/  USHF.R.U32.HI UR4, URZ, 0x4, UR4 ;  /* 0x000000043f047899 */ /* 0x000fe40008011604 */
[----:B------:R-:W-:-:S02]  /*1940*/  USHF.R.U32.HI UR5, URZ, 0x4, UR5 ;  /* 0x000000043f057899 */ /* 0x000fc40008011605 */
[----:B------:R-:W-:Y:S02]  /*1950*/  ULOP3.LUT UR4, UR4, 0x3fff, URZ, 0xc0, !UPT ;  /* 0x00003fff04047892 */ /* 0x000fe4000f8ec03f */
[----:B------:R-:W-:Y:S02]  /*1960*/  ULOP3.LUT UR5, UR5, 0x3fff, URZ, 0xc0, !UPT ;  /* 0x00003fff05057892 */ /* 0x000fe4000f8ec03f */
[----:B------:R-:W-:Y:S02]  /*1970*/  ULOP3.LUT UR11, UR4, 0x10000, URZ, 0xfc, !UPT ;  /* 0x00010000040b7892 */ /* 0x000fe4000f8efc3f */
[----:B------:R-:W-:Y:S02]  /*1980*/  ULOP3.LUT UR10, UR5, 0x10000, URZ, 0xfc, !UPT ;  /* 0x00010000050a7892 */ /* 0x000fe4000f8efc3f */
[----:B------:R-:W-:Y:S02]  /*1990*/  ULEA UR4, UR39, UR11, 0x7 ;  /* 0x0000000b27047291 */ /* 0x000fe4000f8e383f */
[----:B------:R-:W-:Y:S01]  /*19a0*/  ULEA UR6, UR39, UR10, 0x9 ;  /* 0x0000000a27067291 */ /* 0x000fe2000f8e483f */
[----:B------:R-:W-:Y:S01]  /*19b0*/  UMOV UR5, 0xc0000010 ;  /* 0xc000001000057882 */ /* 0x000fe20000000000 */
[----:B------:R-:W-:-:S07]  /*19c0*/  UMOV UR7, 0xc0000010 ;  /* 0xc000001000077882 */ /* 0x000fce0000000000 */
[----:B------:R-:W-:Y:S03]  /*19d0*/  HGMMA.64x256x16.F32.BF16 R24, gdesc[UR4], RZ, !UPT, gsb0 ;  /* 0x03e00000041879f0 */ /* 0x000fe6000c0018ff */
[----:B------:R-:W-:Y:S02]  /*19e0*/  WARPGROUP.DEPBAR.LE gsb0, 0x0 ;  /* 0x00008000000079c5 */ /* 0x000fe40000010000 */
[----:B------:R-:W-:Y:S05]  /*19f0*/  @!P2 BRA `(.L_x_22) ;  /* 0x0000000000b4a947 */ /* 0x000fea0003800000 */
[----:B------:R-:W-:Y:S01]  /*1a00*/  UIADD3 UR4, UR39, 0x1, URZ ;  /* 0x0000000127047890 */ /* 0x000fe2000fffe03f */
[----:B-12---:R-:W-:Y:S01]  /*1a10*/  IMAD.U32 R0, RZ, RZ, UR43 ;  /* 0x0000002bff007e24 */ /* 0x006fe2000f8e00ff */
[----:B------:R-:W-:Y:S02]  /*1a20*/  UMOV UR9, UR39 ;  /* 0x0000002700097c82 */ /* 0x000fe40008000000 */
[----:B------:R-:W-:-:S04]  /*1a30*/  UISETP.NE.AND UP0, UPT, UR4, 0x16, UPT ;  /* 0x000000160400788c */ /* 0x000fc8000bf05270 */
[----:B------:R-:W-:Y:S02]  /*1a40*/  USEL UR5, URZ, 0x1, UP0 ;  /* 0x000000013f057887 */ /* 0x000fe40008000000 */
[----:B------:R-:W-:Y:S02]  /*1a50*/  USEL UR8, UR4, URZ, UP0 ;  /* 0x0000003f04087287 */ /* 0x000fe40008000000 */
[----:B------:R-:W-:-:S06]  /*1a60*/  ULOP3.LUT UR5, UR38, UR5, URZ, 0x3c, !UPT ;  /* 0x0000000526057292 */ /* 0x000fcc000f8e3c3f */
[----:B------:R-:W-:-:S07]  /*1a70*/  IMAD.U32 R5, RZ, RZ, UR5 ;  /* 0x00000005ff057e24 */ /* 0x000fce000f8e00ff */
.L_x_29:
[----:B-12---:R-:W-:Y:S05]  /*1a80*/  @!P0 BRA `(.L_x_23) ;  /* 0x0000000000048947 */ /* 0x006fea0003800000 */
[----:B------:R-:W-:Y:S01]  /*1a90*/  BPT.TRAP 0x1 ;  /* 0x000000040000795c */ /* 0x000fe20000300000 */
.L_x_23:
[----:B------:R-:W-:Y:S01]  /*1aa0*/  ULEA UR4, UR8, UR41, 0x3 ;  /* 0x0000002908047291 */ /* 0x000fe2000f8e183f */
[----:B------:R-:W-:-:S08]  /*1ab0*/  SHF.L.U32 R3, R5, 0x1f, RZ ;  /* 0x0000001f05037819 */ /* 0x000fd000000006ff */
[----:B------:R1:W2:Y:S01]  /*1ac0*/  SYNCS.PHASECHK.TRANS64.TRYWAIT P1, [UR4], R3 ;  /* 0x00000003ff0075a7 */ /* 0x0002a20008020144 */
[----:B------:R-:W-:Y:S05]  /*1ad0*/  @!P0 BRA `(.L_x_24) ;  /* 0x0000000000048947 */ /* 0x000fea0003800000 */
[----:B------:R-:W-:Y:S01]  /*1ae0*/  BPT.TRAP 0x1 ;  /* 0x000000040000795c */ /* 0x000fe20000300000 */
.L_x_24:
[----:B--2---:R-:W-:Y:S05]  /*1af0*/  @P1 BRA `(.L_x_25) ;  /* 0x0000000000081947 */ /* 0x004fea0003800000 */
[----:B------:R-:W2:Y:S02]  /*1b00*/  SYNCS.PHASECHK.TRANS64.TRYWAIT P1, [UR4], R3 ;  /* 0x00000003ff0075a7 */ /* 0x000ea40008020144 */
[----:B--2---:R-:W-:Y:S05]  /*1b10*/  @!P1 BRA `(.L_x_26) ;  /* 0x000000a0008c9947 */ /* 0x004fea0003800000 */
.L_x_25:
[----:B------:R-:W-:Y:S01]  /*1b20*/  ULEA UR4, UR8, UR11, 0x7 ;  /* 0x0000000b08047291 */ /* 0x000fe2000f8e383f */
[----:B------:R-:W-:Y:S01]  /*1b30*/  WARPGROUP.ARRIVE ;  /* 0x00000000000079c5 */ /* 0x000fe20000000000 */
[----:B------:R-:W-:Y:S01]  /*1b40*/  ULEA UR6, UR8, UR10, 0x9 ;  /* 0x0000000a08067291 */ /* 0x000fe2000f8e483f */
[----:B------:R-:W-:Y:S01]  /*1b50*/  UMOV UR5, 0xc0000010 ;  /* 0xc000001000057882 */ /* 0x000fe20000000000 */
[----:B------:R-:W-:-:S07]  /*1b60*/  UMOV UR7, 0xc0000010 ;  /* 0xc000001000077882 */ /* 0x000fce0000000000 */
[----:B------:R-:W-:Y:S03]  /*1b70*/  HGMMA.64x256x16.F32.BF16 R24, gdesc[UR4], R24, gsb0 ;  /* 0x03e00000041879f0 */ /* 0x000fe60008001818 */
[----:B------:R-:W-:Y:S02]  /*1b80*/  WARPGROUP.DEPBAR.LE gsb0, 0x0 ;  /* 0x00008000000079c5 */ /* 0x000fe40000010000 */
[----:B------:R-:W-:Y:S05]  /*1b90*/  @!P0 BRA `(.L_x_27) ;  /* 0x0000000000048947 */ /* 0x000fea0003800000 */
[----:B------:R-:W-:Y:S01]  /*1ba0*/  BPT.TRAP 0x1 ;  /* 0x000000040000795c */ /* 0x000fe20000300000 */
.L_x_27:
[----:B------:R-:W-:Y:S01]  /*1bb0*/  ULEA UR4, UR9, UR41, 0x3 ;  /* 0x0000002909047291 */ /* 0x000fe2000f8e183f */
[----:B------:R-:W-:-:S03]  /*1bc0*/  ISETP.GT.U32.AND P1, PT, R16, 0x1, PT ;  /* 0x000000011000780c */ /* 0x000fc60003f24070 */
[----:B------:R-:W-:-:S04]  /*1bd0*/  UIADD3 UR4, UR4, 0xb0, URZ ;  /* 0x000000b004047890 */ /* 0x000fc8000fffe03f */
[----:B------:R-:W-:-:S09]  /*1be0*/  UPRMT UR4, URZ, 0x654, UR4 ;  /* 0x000006543f047896 */ /* 0x000fd20008000004 */
[----:B------:R-:W-:Y:S01]  /*1bf0*/  SYNCS.ARRIVE.TRANS64.RED.A1T0 RZ, [UR4], RZ ;  /* 0x000000ffffff79a7 */ /* 0x000fe20008100404 */
[----:B------:R-:W-:Y:S05]  /*1c00*/  @P1 BRA `(.L_x_28) ;  /* 0x0000000000041947 */ /* 0x000fea0003800000 */
[----:B------:R-:W-:Y:S01]  /*1c10*/  BPT.TRAP 0x1 ;  /* 0x000000040000795c */ /* 0x000fe20000300000 */
.L_x_28:
[----:B------:R-:W-:Y:S01]  /*1c20*/  UIADD3 UR8, UR8, 0x1, URZ ;  /* 0x0000000108087890 */ /* 0x000fe2000fffe03f */
[C---:B------:R-:W-:Y:S01]  /*1c30*/  ISETP.GT.AND P1, PT, R0.reuse, 0x1, PT ;  /* 0x000000010000780c */ /* 0x040fe20003f24270 */
[----:B------:R-:W-:Y:S01]  /*1c40*/  UIADD3 UR9, UR9, 0x1, URZ ;  /* 0x0000000109097890 */ /* 0x000fe2000fffe03f */
[----:B------:R-:W-:Y:S01]  /*1c50*/  VIADD R0, R0, 0xffffffff ;  /* 0xffffffff00007836 */ /* 0x000fe20000000000 */
[----:B------:R-:W-:Y:S02]  /*1c60*/  UISETP.NE.AND UP0, UPT, UR8, 0x16, UPT ;  /* 0x000000160800788c */ /* 0x000fe4000bf05270 */
[----:B------:R-:W-:Y:S02]  /*1c70*/  UISETP.NE.AND UP1, UPT, UR9, 0x16, UPT ;  /* 0x000000160900788c */ /* 0x000fe4000bf25270 */
[----:B------:R-:W-:Y:S02]  /*1c80*/  USEL UR4, URZ, 0x1, UP0 ;  /* 0x000000013f047887 */ /* 0x000fe40008000000 */
[----:B------:R-:W-:-:S02]  /*1c90*/  USEL UR8, UR8, URZ, UP0 ;  /* 0x0000003f08087287 */ /* 0x000fc40008000000 */
[----:B------:R-:W-:Y:S02]  /*1ca0*/  USEL UR9, UR9, URZ, UP1 ;  /* 0x0000003f09097287 */ /* 0x000fe40008800000 */
[----:B------:R-:W-:Y:S01]  /*1cb0*/  LOP3.LUT R5, R5, UR4, RZ, 0x3c, !PT ;  /* 0x0000000405057c12 */ /* 0x000fe2000f8e3cff */
[----:B------:R-:W-:Y:S09]  /*1cc0*/  @P1 BRA `(.L_x_29) ;  /* 0xfffffffc006c1947 */ /* 0x000ff2000383ffff */
.L_x_22:
[----:B-12---:R-:W1:Y:S01]  /*1cd0*/  LDC R0, c[0x0][0x28c] ;  /* 0x0000a300ff007b82 */ /* 0x006e620000000800 */
[----:B------:R2:W-:Y:S01]  /*1ce0*/  SYNCS.ARRIVE.TRANS64.A1T0 RZ, [R158+UR45], RZ ;  /* 0x000000ff9eff79a7 */ /* 0x0005e2000810002d */
[----:B-1----:R-:W-:-:S13]  /*1cf0*/  ISETP.GE.AND P1, PT, R0, 0x1, PT ;  /* 0x000000010000780c */ /* 0x002fda0003f26270 */
[----:B--2---:R-:W-:Y:S05]  /*1d00*/  @!P1 BRA `(.L_x_30) ;  /* 0x0000000000349947 */ /* 0x004fea0003800000 */
[----:B------:R-:W-:Y:S05]  /*1d10*/  @!P0 BRA `(.L_x_31) ;  /* 0x0000000000048947 */ /* 0x000fea0003800000 */
[----:B------:R-:W-:Y:S01]  /*1d20*/  BPT.TRAP 0x1 ;  /* 0x000000040000795c */ /* 0x000fe20000300000 */
.L_x_31:
[----:B------:R-:W-:Y:S01]  /*1d30*/  UIADD3 UR6, UR43, UR39, URZ ;  /* 0x000000272b067290 */ /* 0x000fe2000fffe03f */
[----:B------:R-:W-:-:S03]  /*1d40*/  ISETP.GT.U32.AND P0, PT, R16, 0x1, PT ;  /* 0x000000011000780c */ /* 0x000fc60003f04070 */
[----:B------:R-:W-:-:S04]  /*1d50*/  UIMAD.WIDE.U32 UR4, UR6, -0x45d1745d, URZ ;  /* 0xba2e8ba3060478a5 */ /* 0x000fc8000f8e003f */
[----:B------:R-:W-:-:S04]  /*1d60*/  USHF.R.U32.HI UR4, URZ, 0x4, UR5 ;  /* 0x000000043f047899 */ /* 0x000fc80008011605 */
[----:B------:R-:W-:-:S04]  /*1d70*/  UIMAD UR6, UR4, -0x16, UR6 ;  /* 0xffffffea040678a4 */ /* 0x000fc8000f8e0206 */
[----:B------:R-:W-:-:S04]  /*1d80*/  ULEA UR6, UR6, UR41, 0x3 ;  /* 0x0000002906067291 */ /* 0x000fc8000f8e183f */
[----:B------:R-:W-:-:S04]  /*1d90*/  UIADD3 UR6, UR6, 0xb0, URZ ;  /* 0x000000b006067890 */ /* 0x000fc8000fffe03f */
[----:B------:R-:W-:-:S09]  /*1da0*/  UPRMT UR6, URZ, 0x654, UR6 ;  /* 0x000006543f067896 */ /* 0x000fd20008000006 */
[----:B------:R-:W-:Y:S01]  /*1db0*/  SYNCS.ARRIVE.TRANS64.RED.A1T0 RZ, [UR6], RZ ;  /* 0x000000ffffff79a7 */ /* 0x000fe20008100406 */
[----:B------:R-:W-:Y:S05]  /*1dc0*/  @P0 BRA `(.L_x_30) ;  /* 0x0000000000040947 */ /* 0x000fea0003800000 */
[----:B------:R-:W-:Y:S01]  /*1dd0*/  BPT.TRAP 0x1 ;  /* 0x000000040000795c */ /* 0x000fe20000300000 */
.L_x_30:
[----:B------:R-:W-:Y:S01]  /*1de0*/  SHF.L.U32 R0, R173, 0x1f, RZ ;  /* 0x0000001fad007819 */ /* 0x000fe200000006ff */
[----:B------:R-:W-:Y:S01]  /*1df0*/  UIADD3 UR39, UR44, UR39, URZ ;  /* 0x000000272c277290 */ /* 0x000fe2000fffe03f */
[----:B------:R-:W1:Y:S01]  /*1e00*/  LDC R15, c[0x0][0x288] ;  /* 0x0000a200ff0f7b82 */ /* 0x000e620000000800 */
[----:B------:R-:W-:Y:S01]  /*1e10*/  UISETP.GE.U32.AND UP1, UPT, UR44, 0x16, UPT ;  /* 0x000000162c00788c */ /* 0x000fe2000bf26070 */
[----:B------:R-:W-:Y:S01]  /*1e20*/  IMAD.SHL.U32 R8, R156, 0x2, RZ ;  /* 0x000000029c087824 */ /* 0x000fe200078e00ff */
[----:B------:R-:W-:Y:S02]  /*1e30*/  UISETP.GT.U32.AND UP0, UPT, UR39, 0x15, UPT ;  /* 0x000000152700788c */ /* 0x000fe4000bf04070 */
[----:B------:R-:W-:Y:S02]  /*1e40*/  UIMAD.WIDE.U32 UR4, UR39, -0x45d1745d, URZ ;  /* 0xba2e8ba3270478a5 */ /* 0x000fe4000f8e003f */
[----:B------:R-:W-:Y:S01]  /*1e50*/  UISETP.LT.U32.AND UP0, UPT, UR44, 0x16, UP0 ;  /* 0x000000162c00788c */ /* 0x000fe20008701070 */
[----:B------:R-:W2:Y:S01]  /*1e60*/  SYNCS.PHASECHK.TRANS64.TRYWAIT P0, [R157+UR42+0x10], R0 ;  /* 0x000010009d0075a7 */ /* 0x000ea2000800016a */
[----:B------:R-:W-:Y:S01]  /*1e70*/  USHF.R.U32.HI UR4, URZ, 0x4, UR5 ;  /* 0x000000043f047899 */ /* 0x000fe20008011605 */
[----:B------:R-:W-:Y:S01]  /*1e80*/  SHF.R.S32.HI R9, RZ, 0x1f, R8 ;  /* 0x0000001fff097819 */ /* 0x000fe20000011408 */
[----:B------:R-:W-:-:S02]  /*1e90*/  USEL UR6, URZ, 0x1, !UP0 ;  /* 0x000000013f067887 */ /* 0x000fc4000c000000 */
[----:B------:R-:W-:Y:S02]  /*1ea0*/  UIMAD UR39, UR4, -0x16, UR39 ;  /* 0xffffffea042778a4 */ /* 0x000fe4000f8e0227 */
[----:B------:R-:W-:-:S04]  /*1eb0*/  ULOP3.LUT UR38, UR38, UR6, URZ, 0x3c, !UPT ;  /* 0x0000000626267292 */ /* 0x000fc8000f8e3c3f */
[----:B------:R-:W-:Y:S01]  /*1ec0*/  @UP1 ULOP3.LUT UR38, UR38, 0x1, UR4, 0x78, !UPT ;  /* 0x0000000126261892 */ /* 0x000fe2000f8e7804 */
[----:B-12---:R-:W-:Y:S11]  /*1ed0*/  @!P0 BRA `(.L_x_32) ;  /* 0x0000009c00b48947 */ /* 0x006ff60003800000 */
.L_x_332:
[----:B------:R-:W-:Y:S01]  /*1ee0*/  IMAD.SHL.U32 R14, R19, 0x40, RZ ;  /* 0x00000040130e7824 */ /* 0x000fe200078e00ff */
[----:B------:R-:W-:Y:S01]  /*1ef0*/  ULDC UR6, c[0x0][0x284] ;  /* 0x0000a10000067ab9 */ /* 0x000fe20000000800 */
[----:B0-----:R-:W-:Y:S01]  /*1f00*/  IMAD.SHL.U32 R12, R22, 0x100, RZ ;  /* 0x00000100160c7824 */ /* 0x001fe200078e00ff */
[----:B------:R-:W-:Y:S01]  /*1f10*/  SHF.R.S32.HI R165, RZ, 0x1f, R2 ;  /* 0x0000001fffa57819 */ /* 0x000fe20000011402 */
[----:B------:R-:W-:Y:S01]  /*1f20*/  ULDC.64 UR4, c[0x0][0x5d0] ;  /* 0x0001740000047ab9 */ /* 0x000fe20000000a00 */
[----:B------:R-:W-:Y:S01]  /*1f30*/  ISETP.GE.AND P0, PT, R14, UR6, PT ;  /* 0x000000060e007c0c */ /* 0x000fe2000bf06270 */
[----:B------:R-:W-:Y:S01]  /*1f40*/  IMAD.WIDE.U32 R4, R2, UR4, R8 ;  /* 0x0000000402047c25 */ /* 0x000fe2000f8e0008 */
[----:B------:R-:W-:Y:S02]  /*1f50*/  SHF.R.S32.HI R13, RZ, 0x1f, R12 ;  /* 0x0000001fff0d7819 */ /* 0x000fe4000001140c */
[C---:B------:R-:W-:Y:S01]  /*1f60*/  ISETP.GE.OR P0, PT, R12.reuse, R15, P0 ;  /* 0x0000000f0c00720c */ /* 0x040fe20000706670 */
[----:B------:R-:W-:Y:S01]  /*1f70*/  IMAD R3, R165, UR4, RZ ;  /* 0x00000004a5037c24 */ /* 0x000fe2000f8e02ff */
[----:B------:R-:W-:-:S03]  /*1f80*/  IADD3 R6, P1, R12, R4, RZ ;  /* 0x000000040c067210 */ /* 0x000fc60007f3e0ff */
[----:B------:R-:W-:-:S05]  /*1f90*/  IMAD R3, R2, UR5, R3 ;  /* 0x0000000502037c24 */ /* 0x000fca000f8e0203 */
[----:B------:R-:W-:-:S03]  /*1fa0*/  IADD3.X R7, R13, R5, R3, P1, !PT ;  /* 0x000000050d077210 */ /* 0x000fc60000ffe403 */
[----:B------:R-:W-:Y:S05]  /*1fb0*/  @P0 BRA `(.L_x_33) ;  /* 0x0000007c000c0947 */ /* 0x000fea0003800000 */
[----:B------:R-:W0:Y:S01]  /*1fc0*/  LDC.64 R10, c[0x0][0x5c8] ;  /* 0x00017200ff0a7b82 */ /* 0x000e220000000a00 */
[----:B-----5:R-:W-:Y:S01]  /*1fd0*/  FSETP.NEU.AND P0, PT, R152, RZ, PT ;  /* 0x000000ff9800720b */ /* 0x020fe20003f0d000 */
[----:B------:R-:W-:Y:S01]  /*1fe0*/  IMAD R3, R156, -0x2, R15 ;  /* 0xfffffffe9c037824 */ /* 0x000fe200078e020f */
[----:B------:R-:W-:Y:S01]  /*1ff0*/  BSSY B0, `(.L_x_33) ;  /* 0x00007bf000007945 */ /* 0x000fe20003800000 */
[----:B------:R-:W-:-:S04]  /*2000*/  IMAD.WIDE R162, R19, 0x40, R154 ;  /* 0x0000004013a27825 */ /* 0x000fc800078e029a */
[----:B-1----:R-:W-:Y:S02]  /*2010*/  IMAD.IADD R0, R3, 0x1, -R12 ;  /* 0x0000000103007824 */ /* 0x002fe400078e0a0c */
[----:B------:R-:W-:-:S03]  /*2020*/  IMAD.IADD R3, R161, 0x1, -R14 ;  /* 0x00000001a1037824 */ /* 0x000fc600078e0a0e */
[----:B------:R-:W-:-:S04]  /*2030*/  ISETP.GT.AND P2, PT, R0, RZ, PT ;  /* 0x000000ff0000720c */ /* 0x000fc80003f44270 */
[----:B------:R-:W-:Y:S01]  /*2040*/  ISETP.GT.AND P1, PT, R3, RZ, P2 ;  /* 0x000000ff0300720c */ /* 0x000fe20001724270 */
[-C--:B0-----:R-:W-:Y:S02]  /*2050*/  IMAD R4, R163, R10.reuse, RZ ;  /* 0x0000000aa3047224 */ /* 0x081fe400078e02ff */
[----:B------:R-:W-:-:S04]  /*2060*/  IMAD.WIDE.U32 R6, R162, R10, R6 ;  /* 0x0000000aa2067225 */ /* 0x000fc800078e0006 */
[----:B------:R-:W-:-:S04]  /*2070*/  IMAD R5, R162, R11, R4 ;  /* 0x0000000ba2057224 */ /* 0x000fc800078e0204 */
[----:B------:R-:W-:Y:S01]  /*2080*/  IMAD.IADD R179, R7, 0x1, R5 ;  /* 0x0000000107b37824 */ /* 0x000fe200078e0205 */
[----:B------:R-:W-:Y:S06]  /*2090*/  @!P0 BRA `(.L_x_34) ;  /* 0x0000005400a08947 */ /* 0x000fec0003800000 */
[----:B------:R-:W0:Y:S01]  /*20a0*/  LDC.64 R20, c[0x0][0x5b8] ;  /* 0x00016e00ff147b82 */ /* 0x000e220000000a00 */
[----:B------:R-:W-:-:S07]  /*20b0*/  ULDC.64 UR4, c[0x0][0x5c0] ;  /* 0x0001700000047ab9 */ /* 0x000fce0000000a00 */
[----:B------:R-:W1:Y:S08]  /*20c0*/  LDC.64 R166, c[0x0][0x5b0] ;  /* 0x00016c00ffa67b82 */ /* 0x000e700000000a00 */
[----:B------:R-:W2:Y:S01]  /*20d0*/  LDC.64 R14, c[0x0][0x5a8] ;  /* 0x00016a00ff0e7b82 */ /* 0x000ea20000000a00 */
[-C--:B0-----:R-:W-:Y:S02]  /*20e0*/  IMAD R7, R165, R20.reuse, RZ ;  /* 0x00000014a5077224 */ /* 0x081fe400078e02ff */
[----:B------:R-:W-:-:S04]  /*20f0*/  IMAD.WIDE.U32 R4, R2, R20, R8 ;  /* 0x0000001402047225 */ /* 0x000fc800078e0008 */
[----:B------:R-:W-:Y:S01]  /*2100*/  IMAD R175, R2, R21, R7 ;  /* 0x0000001502af7224 */ /* 0x000fe200078e0207 */
[----:B------:R-:W-:Y:S01]  /*2110*/  IADD3 R164, P0, R12, R4, RZ ;  /* 0x000000040ca47210 */ /* 0x000fe20007f1e0ff */
[----:B-1----:R-:W-:-:S03]  /*2120*/  IMAD R4, R163, R166, RZ ;  /* 0x000000a6a3047224 */ /* 0x002fc600078e02ff */
[----:B------:R-:W-:Y:S01]  /*2130*/  IADD3.X R165, R13, R5, R175, P0, !PT ;  /* 0x000000050da57210 */ /* 0x000fe200007fe4af */
[C---:B------:R-:W-:Y:S02]  /*2140*/  IMAD R177, R162.reuse, R167, R4 ;  /* 0x000000a7a2b17224 */ /* 0x040fe400078e0204 */
[----:B------:R-:W-:-:S04]  /*2150*/  IMAD.WIDE.U32 R4, R162, R166, R164 ;  /* 0x000000a6a2047225 */ /* 0x000fc800078e00a4 */
[----:B------:R-:W-:Y:S01]  /*2160*/  IMAD.IADD R5, R5, 0x1, R177 ;  /* 0x0000000105057824 */ /* 0x000fe200078e02b1 */
[----:B--2---:R-:W-:-:S04]  /*2170*/  LEA R168, P0, R4, R14, 0x1 ;  /* 0x0000000e04a87211 */ /* 0x004fc800078008ff */
[----:B------:R-:W-:-:S05]  /*2180*/  LEA.HI.X R169, R4, R15, R5, 0x1, P0 ;  /* 0x0000000f04a97211 */ /* 0x000fca00000f0c05 */
[----:B------:R0:W2:Y:S01]  /*2190*/  @P1 LDG.E.LTC128B.U16 R19, desc[UR36][R168.64] ;  /* 0x00000024a8131981 */ /* 0x0000a2000c1e1520 */
[----:B------:R-:W-:Y:S01]  /*21a0*/  IMAD.WIDE.U32 R4, R162, R166, R12 ;  /* 0x000000a6a2047225 */ /* 0x000fe200078e000c */
[----:B------:R-:W-:Y:S02]  /*21b0*/  BSSY B1, `(.L_x_35) ;  /* 0x0000014000017945 */ /* 0x000fe40003800000 */
[----:B------:R-:W-:-:S04]  /*21c0*/  IADD3 R170, P0, R8, R4, RZ ;  /* 0x0000000408aa7210 */ /* 0x000fc80007f1e0ff */
[----:B------:R-:W-:Y:S01]  /*21d0*/  IADD3.X R171, R9, R177, R5, P0, !PT ;  /* 0x000000b109ab7210 */ /* 0x000fe200007fe405 */
[----:B0-----:R-:W-:Y:S01]  /*21e0*/  IMAD.SHL.U32 R168, R166, 0x8, RZ ;  /* 0x00000008a6a87824 */ /* 0x001fe200078e00ff */
[----:B------:R-:W-:Y:S02]  /*21f0*/  LEA R4, P0, R6, UR4, 0x1 ;  /* 0x0000000406047c11 */ /* 0x000fe4000f8008ff */
[----:B------:R-:W-:Y:S01]  /*2200*/  SHF.L.U64.HI R169, R166, 0x3, R167 ;  /* 0x00000003a6a97819 */ /* 0x000fe200000102a7 */
[----:B------:R-:W-:Y:S01]  /*2210*/  IMAD.WIDE.U32 R170, R2, R20, R170 ;  /* 0x0000001402aa7225 */ /* 0x000fe200078e00aa */
[----:B------:R-:W-:Y:S02]  /*2220*/  LEA.HI.X R5, R6, UR5, R179, 0x1, P0 ;  /* 0x0000000506057c11 */ /* 0x000fe400080f0cb3 */
[----:B------:R-:W-:Y:S02]  /*2230*/  ISETP.GT.AND P0, PT, R0, 0x1, PT ;  /* 0x000000010000780c */ /* 0x000fe40003f04270 */
[----:B------:R-:W-:-:S02]  /*2240*/  LEA R6, P4, R170, R14, 0x1 ;  /* 0x0000000eaa067211 */ /* 0x000fc400078808ff */
[----:B------:R-:W-:Y:S01]  /*2250*/  ISETP.GT.AND P3, PT, R3, RZ, P0 ;  /* 0x000000ff0300720c */ /* 0x000fe20000764270 */
[----:B--2---:R-:W-:-:S04]  /*2260*/  IMAD.U32 R7, R19, 0x10000, RZ ;  /* 0x0001000013077824 */ /* 0x004fc800078e00ff */
[----:B------:R-:W-:-:S04]  /*2270*/  FMUL R7, R7, R152 ;  /* 0x0000009807077220 */ /* 0x000fc80000400000 */
[----:B------:R-:W-:-:S05]  /*2280*/  FFMA R7, R24, R153, R7 ;  /* 0x0000009918077223 */ /* 0x000fca0000000007 */
[----:B------:R-:W-:Y:S01]  /*2290*/  F2FP.BF16.F32.PACK_AB R21, RZ, R7 ;  /* 0x00000007ff15723e */ /* 0x000fe200000010ff */
[----:B------:R-:W-:-:S04]  /*22a0*/  IMAD.IADD R7, R175, 0x1, R171 ;  /* 0x00000001af077824 */ /* 0x000fc800078e02ab */
[----:B------:R0:W-:Y:S01]  /*22b0*/  @P1 STG.E.U16 desc[UR36][R4.64], R21 ;  /* 0x0000001504001986 */ /* 0x0001e2000c101524 */
[----:B------:R-:W-:Y:S01]  /*22c0*/  LEA.HI.X R7, R170, R15, R7, 0x1, P4 ;  /* 0x0000000faa077211 */ /* 0x000fe200020f0c07 */
[----:B------:R-:W-:Y:S06]  /*22d0*/  @!P3 BRA `(.L_x_36) ;  /* 0x000000000004b947 */ /* 0x000fec0003800000 */
[----:B------:R1:W5:Y:S02]  /*22e0*/  LDG.E.LTC128B.U16 R19, desc[UR36][R6.64+0x2] ;  /* 0x0000022406137981 */ /* 0x000364000c1e1520 */
.L_x_36:
[----:B------:R-:W-:Y:S05]  /*22f0*/  BSYNC B1 ;  /* 0x0000000000017941 */ /* 0x000fea0003800000 */
.L_x_35:
[----:B0----5:R-:W-:Y:S01]  /*2300*/  IMAD.U32 R21, R19, 0x10000, RZ ;  /* 0x0001000013157824 */ /* 0x021fe200078e00ff */
[----:B------:R-:W-:Y:S01]  /*2310*/  ISETP.GT.AND P2, PT, R3, 0x8, P2 ;  /* 0x000000080300780c */ /* 0x000fe20001744270 */
[----:B------:R-:W-:-:S04]  /*2320*/  IMAD.WIDE.U32 R168, R162, R166, R168 ;  /* 0x000000a6a2a87225 */ /* 0x000fc800078e00a8 */
[----:B------:R-:W-:Y:S01]  /*2330*/  FMUL R22, R21, R152 ;  /* 0x0000009815167220 */ /* 0x000fe20000400000 */
[----:B------:R-:W-:Y:S01]  /*2340*/  IMAD.IADD R177, R177, 0x1, R169 ;  /* 0x00000001b1b17824 */ /* 0x000fe200078e02a9 */
[----:B------:R-:W-:Y:S02]  /*2350*/  IADD3 R21, P1, R164, R168, RZ ;  /* 0x000000a8a4157210 */ /* 0x000fe40007f3e0ff */
[----:B------:R-:W-:-:S03]  /*2360*/  FFMA R22, R25, R153, R22 ;  /* 0x0000009919167223 */ /* 0x000fc60000000016 */
[----:B------:R-:W-:Y:S01]  /*2370*/  IMAD.X R164, R177, 0x1, R165, P1 ;  /* 0x00000001b1a47824 */ /* 0x000fe200008e06a5 */
[C---:B------:R-:W-:Y:S02]  /*2380*/  LEA R24, P1, R21.reuse, R14, 0x1 ;  /* 0x0000000e15187211 */ /* 0x040fe400078208ff */
[----:B------:R-:W-:Y:S02]  /*2390*/  F2FP.BF16.F32.PACK_AB R22, RZ, R22 ;  /* 0x00000016ff16723e */ /* 0x000fe400000010ff */
[----:B------:R-:W-:Y:S02]  /*23a0*/  LEA.HI.X R25, R21, R15, R164, 0x1, P1 ;  /* 0x0000000f15197211 */ /* 0x000fe400008f0ca4 */
[----:B------:R-:W-:Y:S02]  /*23b0*/  PRMT R21, R22, 0x7610, R21 ;  /* 0x0000761016157816 */ /* 0x000fe40000000015 */
[----:B------:R-:W-:-:S03]  /*23c0*/  PRMT R22, R19, 0x7610, R22 ;  /* 0x0000761013167816 */ /* 0x000fc60000000016 */
[----:B------:R0:W-:Y:S04]  /*23d0*/  @P3 STG.E.U16 desc[UR36][R4.64+0x2], R21 ;  /* 0x0000021504003986 */ /* 0x0001e8000c101524 */
[----:B------:R-:W2:Y:S01]  /*23e0*/  @P2 LDG.E.LTC128B.U16 R22, desc[UR36][R24.64] ;  /* 0x0000002418162981 */ /* 0x000ea2000c1e1520 */
[----:B------:R-:W-:Y:S01]  /*23f0*/  IADD3 R8, P1, P3, R8, R168, R12 ;  /* 0x000000a808087210 */ /* 0x000fe20007b3e00c */
[----:B------:R-:W-:Y:S01]  /*2400*/  BSSY B1, `(.L_x_37) ;  /* 0x0000011000017945 */ /* 0x000fe20003800000 */
[C---:B------:R-:W-:Y:S02]  /*2410*/  SHF.L.U64.HI R11, R10.reuse, 0x4, R11 ;  /* 0x000000040a0b7819 */ /* 0x040fe4000001020b */
[----:B------:R-:W-:Y:S02]  /*2420*/  IADD3.X R9, R9, R177, R13, P1, P3 ;  /* 0x000000b109097210 */ /* 0x000fe40000fe640d */
[----:B------:R-:W-:-:S02]  /*2430*/  LEA R10, P1, R10, R4, 0x4 ;  /* 0x000000040a0a7211 */ /* 0x000fc400078220ff */
[----:B------:R-:W-:Y:S01]  /*2440*/  ISETP.GT.AND P0, PT, R3, 0x8, P0 ;  /* 0x000000080300780c */ /* 0x000fe20000704270 */
[----:B0-----:R-:W-:-:S04]  /*2450*/  IMAD.WIDE.U32 R20, R2, R20, R8 ;  /* 0x0000001402147225 */ /* 0x001fc800078e0008 */
[----:B------:R-:W-:Y:S01]  /*2460*/  IMAD.X R11, R11, 0x1, R5, P1 ;  /* 0x000000010b0b7824 */ /* 0x000fe200008e0605 */
[----:B------:R-:W-:Y:S01]  /*2470*/  LEA R8, P3, R20, R14, 0x1 ;  /* 0x0000000e14087211 */ /* 0x000fe200078608ff */
[----:B------:R-:W-:-:S05]  /*2480*/  IMAD.IADD R2, R175, 0x1, R21 ;  /* 0x00000001af027824 */ /* 0x000fca00078e0215 */
[----:B------:R-:W-:Y:S01]  /*2490*/  LEA.HI.X R9, R20, R15, R2, 0x1, P3 ;  /* 0x0000000f14097211 */ /* 0x000fe200018f0c02 */
[----:B--2---:R-:W-:-:S04]  /*24a0*/  IMAD.U32 R19, R22, 0x10000, RZ ;  /* 0x0001000016137824 */ /* 0x004fc800078e00ff */
[----:B------:R-:W-:-:S04]  /*24b0*/  FMUL R19, R19, R152 ;  /* 0x0000009813137220 */ /* 0x000fc80000400000 */
[----:B------:R-:W-:-:S05]  /*24c0*/  FFMA R19, R26, R153, R19 ;  /* 0x000000991a137223 */ /* 0x000fca0000000013 */
[----:B------:R-:W-:-:S05]  /*24d0*/  F2FP.BF16.F32.PACK_AB R19, RZ, R19 ;  /* 0x00000013ff13723e */ /* 0x000fca00000010ff */
[----:B------:R0:W-:Y:S01]  /*24e0*/  @P2 STG.E.U16 desc[UR36][R10.64], R19 ;  /* 0x000000130a002986 */ /* 0x0001e2000c101524 */
[----:B------:R-:W-:Y:S05]  /*24f0*/  @!P0 BRA `(.L_x_38) ;  /* 0x0000000000048947 */ /* 0x000fea0003800000 */
[----:B------:R2:W5:Y:S02]  /*2500*/  LDG.E.LTC128B.U16 R22, desc[UR36][R8.64+0x2] ;  /* 0x0000022408167981 */ /* 0x000564000c1e1520 */
.L_x_38:
[----:B------:R-:W-:Y:S05]  /*2510*/  BSYNC B1 ;  /* 0x0000000000017941 */ /* 0x000fea0003800000 */
.L_x_37:
[----:B-----5:R-:W-:Y:S01]  /*2520*/  IMAD.U32 R13, R22, 0x10000, RZ ;  /* 0x00010000160d7824 */ /* 0x020fe200078e00ff */
[----:B------:R-:W-:Y:S01]  /*2530*/  ISETP.GT.AND P1, PT, R0, 0x8, PT ;  /* 0x000000080000780c */ /* 0x000fe20003f24270 */
[----:B------:R-:W-:Y:S02]  /*2540*/  BSSY B1, `(.L_x_39) ;  /* 0x0000008000017945 */ /* 0x000fe40003800000 */
[----:B------:R-:W-:Y:S01]  /*2550*/  FMUL R2, R13, R152 ;  /* 0x000000980d027220 */ /* 0x000fe20000400000 */
[----:B------:R-:W-:-:S03]  /*2560*/  ISETP.GT.AND P2, PT, R3, RZ, P1 ;  /* 0x000000ff0300720c */ /* 0x000fc60000f44270 */
[----:B------:R-:W-:-:S05]  /*2570*/  FFMA R2, R27, R153, R2 ;  /* 0x000000991b027223 */ /* 0x000fca0000000002 */
[----:B------:R-:W-:-:S05]  /*2580*/  F2FP.BF16.F32.PACK_AB R2, RZ, R2 ;  /* 0x00000002ff02723e */ /* 0x000fca00000010ff */
[----:B------:R3:W-:Y:S01]  /*2590*/  @P0 STG.E.U16 desc[UR36][R10.64+0x2], R2 ;  /* 0x000002020a000986 */ /* 0x0007e2000c101524 */
[----:B------:R-:W-:Y:S05]  /*25a0*/  @!P2 BRA `(.L_x_40) ;  /* 0x000000000004a947 */ /* 0x000fea0003800000 */
[----:B------:R4:W5:Y:S02]  /*25b0*/  LDG.E.LTC128B.U16 R22, desc[UR36][R6.64+0x10] ;  /* 0x0000102406167981 */ /* 0x000964000c1e1520 */
.L_x_40:
[----:B------:R-:W-:Y:S05]  /*25c0*/  BSYNC B1 ;  /* 0x0000000000017941 */ /* 0x000fea0003800000 */
.L_x_39:
        /* <DEDUP_REMOVED lines=10> */
.L_x_42:
[----:B------:R-:W-:Y:S05]  /*2670*/  BSYNC B1 ;  /* 0x0000000000017941 */ /* 0x000fea0003800000 */
.L_x_41:
[----:B0----5:R-:W-:Y:S01]  /*2680*/  IMAD.U32 R13, R22, 0x10000, RZ ;  /* 0x00010000160d7824 */ /* 0x021fe200078e00ff */
[----:B------:R-:W-:Y:S01]  /*2690*/  ISETP.GT.AND P1, PT, R3, 0x8, P1 ;  /* 0x000000080300780c */ /* 0x000fe20000f24270 */
[----:B------:R-:W-:Y:S02]  /*26a0*/  BSSY B1, `(.L_x_43) ;  /* 0x0000007000017945 */ /* 0x000fe40003800000 */
[----:B---3--:R-:W-:-:S04]  /*26b0*/  FMUL R2, R13, R152 ;  /* 0x000000980d027220 */ /* 0x008fc80000400000 */
[----:B------:R-:W-:-:S05]  /*26c0*/  FFMA R2, R29, R153, R2 ;  /* 0x000000991d027223 */ /* 0x000fca0000000002 */
[----:B------:R-:W-:-:S05]  /*26d0*/  F2FP.BF16.F32.PACK_AB R2, RZ, R2 ;  /* 0x00000002ff02723e */ /* 0x000fca00000010ff */
[----:B------:R0:W-:Y:S01]  /*26e0*/  @P3 STG.E.U16 desc[UR36][R4.64+0x12], R2 ;  /* 0x0000120204003986 */ /* 0x0001e2000c101524 */
[----:B------:R-:W-:Y:S05]  /*26f0*/  @!P1 BRA `(.L_x_44) ;  /* 0x0000000000049947 */ /* 0x000fea0003800000 */
[----:B------:R3:W5:Y:S02]  /*2700*/  LDG.E.LTC128B.U16 R22, desc[UR36][R8.64+0x10] ;  /* 0x0000102408167981 */ /* 0x000764000c1e1520 */
.L_x_44:
[----:B------:R-:W-:Y:S05]  /*2710*/  BSYNC B1 ;  /* 0x0000000000017941 */ /* 0x000fea0003800000 */
.L_x_43:
[----:B-----5:R-:W-:Y:S01]  /*2720*/  IMAD.U32 R13, R22, 0x10000, RZ ;  /* 0x00010000160d7824 */ /* 0x020fe200078e00ff */
[----:B------:R-:W-:Y:S01]  /*2730*/  ISETP.GT.AND P0, PT, R3, 0x8, P0 ;  /* 0x000000080300780c */ /* 0x000fe20000704270 */
[----:B------:R-:W-:Y:S02]  /*2740*/  BSSY B1, `(.L_x_45) ;  /* 0x0000007000017945 */ /* 0x000fe40003800000 */
[----:B------:R-:W-:-:S04]  /*2750*/  FMUL R13, R13, R152 ;  /* 0x000000980d0d7220 */ /* 0x000fc80000400000 */
[----:B------:R-:W-:-:S05]  /*2760*/  FFMA R13, R30, R153, R13 ;  /* 0x000000991e0d7223 */ /* 0x000fca000000000d */
[----:B------:R-:W-:-:S05]  /*2770*/  F2FP.BF16.F32.PACK_AB R13, RZ, R13 ;  /* 0x0000000dff0d723e */ /* 0x000fca00000010ff */
[----:B------:R0:W-:Y:S01]  /*2780*/  @P1 STG.E.U16 desc[UR36][R10.64+0x10], R13 ;  /* 0x0000100d0a001986 */ /* 0x0001e2000c101524 */
[----:B------:R-:W-:Y:S05]  /*2790*/  @!P0 BRA `(.L_x_46) ;  /* 0x0000000000048947 */ /* 0x000fea0003800000 */
[----:B------:R0:W5:Y:S02]  /*27a0*/  LDG.E.LTC128B.U16 R22, desc[UR36][R8.64+0x12] ;  /* 0x0000122408167981 */ /* 0x000164000c1e1520 */
.L_x_46:
[----:B------:R-:W-:Y:S05]  /*27b0*/  BSYNC B1 ;  /* 0x0000000000017941 */ /* 0x000fea0003800000 */
.L_x_45:
[----:B0----5:R-:W-:Y:S01]  /*27c0*/  IMAD.U32 R13, R22, 0x10000, RZ ;  /* 0x00010000160d7824 */ /* 0x021fe200078e00ff */
        /* <DEDUP_REMOVED lines=9> */
.L_x_48:
[----:B------:R-:W-:Y:S05]  /*2860*/  BSYNC B1 ;  /* 0x0000000000017941 */ /* 0x000fea0003800000 */
.L_x_47:
        /* <DEDUP_REMOVED lines=10> */
.L_x_50:
[----:B------:R-:W-:Y:S05]  /*2910*/  BSYNC B1 ;  /* 0x0000000000017941 */ /* 0x000fea0003800000 */
.L_x_49:
[----:B0----5:R-:W-:Y:S01]  /*2920*/  IMAD.U32 R13, R22, 0x10000, RZ ;  /* 0x00010000160d7824 */ /* 0x021fe200078e00ff */
        /* <DEDUP_REMOVED lines=8> */
.L_x_52:
[----:B------:R-:W-:Y:S05]  /*29b0*/  BSYNC B1 ;  /* 0x0000000000017941 */ /* 0x000fea0003800000 */
.L_x_51:
        /* <DEDUP_REMOVED lines=9> */
.L_x_54:
[----:B------:R-:W-:Y:S05]  /*2a50*/  BSYNC B1 ;  /* 0x0000000000017941 */ /* 0x000fea0003800000 */
.L_x_53:
        /* <DEDUP_REMOVED lines=10> */
.L_x_56:
[----:B------:R-:W-:Y:S05]  /*2b00*/  BSYNC B1 ;  /* 0x0000000000017941 */ /* 0x000fea0003800000 */
.L_x_55:
        /* <DEDUP_REMOVED lines=10> */
.L_x_58:
[----:B------:R-:W-:Y:S05]  /*2bb0*/  BSYNC B1 ;  /* 0x0000000000017941 */ /* 0x000fea0003800000 */
.L_x_57:
        /* <DEDUP_REMOVED lines=9> */
.L_x_60:
[----:B------:R-:W-:Y:S05]  /*2c50*/  BSYNC B1 ;  /* 0x0000000000017941 */ /* 0x000fea0003800000 */
.L_x_59:
        /* <DEDUP_REMOVED lines=9> */
.L_x_62:
[----:B------:R-:W-:Y:S05]  /*2cf0*/  BSYNC B1 ;  /* 0x0000000000017941 */ /* 0x000fea0003800000 */
.L_x_61:
        /* <DEDUP_REMOVED lines=10> */
.L_x_64:
[----:B------:R-:W-:Y:S05]  /*2da0*/  BSYNC B1 ;  /* 0x0000000000017941 */ /* 0x000fea0003800000 */
.L_x_63:
        /* <DEDUP_REMOVED lines=10> */
.L_x_66:
[----:B------:R-:W-:Y:S05]  /*2e50*/  BSYNC B1 ;  /* 0x0000000000017941 */ /* 0x000fea0003800000 */
.L_x_65:
        /* <DEDUP_REMOVED lines=9> */
.L_x_68:
[----:B------:R-:W-:Y:S05]  /*2ef0*/  BSYNC B1 ;  /* 0x0000000000017941 */ /* 0x000fea0003800000 */
.L_x_67:
        /* <DEDUP_REMOVED lines=9> */
.L_x_70:
[----:B------:R-:W-:Y:S05]  /*2f90*/  BSYNC B1 ;  /* 0x0000000000017941 */ /* 0x000fea0003800000 */
.L_x_69:
        /* <DEDUP_REMOVED lines=10> */
.L_x_72:
[----:B------:R-:W-:Y:S05]  /*3040*/  BSYNC B1 ;  /* 0x0000000000017941 */ /* 0x000fea0003800000 */
.L_x_71:
        /* <DEDUP_REMOVED lines=10> */
.L_x_74:
[----:B------:R-:W-:Y:S05]  /*30f0*/  BSYNC B1 ;  /* 0x0000000000017941 */ /* 0x000fea0003800000 */
.L_x_73:
        /* <DEDUP_REMOVED lines=9> */
.L_x_76:
[----:B------:R-:W-:Y:S05]  /*3190*/  BSYNC B1 ;  /* 0x0000000000017941 */ /* 0x000fea0003800000 */
.L_x_75:
        /* <DEDUP_REMOVED lines=9> */
.L_x_78:
[----:B------:R-:W-:Y:S05]  /*3230*/  BSYNC B1 ;  /* 0x0000000000017941 */ /* 0x000fea0003800000 */
.L_x_77:
        /* <DEDUP_REMOVED lines=10> */
.L_x_80:
[----:B------:R-:W-:Y:S05]  /*32e0*/  BSYNC B1 ;  /* 0x0000000000017941 */ /* 0x000fea0003800000 */
.L_x_79:
        /* <DEDUP_REMOVED lines=10> */
.L_x_82:
[----:B------:R-:W-:Y:S05]  /*3390*/  BSYNC B1 ;  /* 0x0000000000017941 */ /* 0x000fea0003800000 */
.L_x_81:
        /* <DEDUP_REMOVED lines=9> */
.L_x_84:
[----:B------:R-:W-:Y:S05]  /*3430*/  BSYNC B1 ;  /* 0x0000000000017941 */ /* 0x000fea0003800000 */
.L_x_83:
        /* <DEDUP_REMOVED lines=9> */
.L_x_86:
[----:B------:R-:W-:Y:S05]  /*34d0*/  BSYNC B1 ;  /* 0x0000000000017941 */ /* 0x000fea0003800000 */
.L_x_85:
        /* <DEDUP_REMOVED lines=10> */
.L_x_88:
[----:B------:R-:W-:Y:S05]  /*3580*/  BSYNC B1 ;  /* 0x0000000000017941 */ /* 0x000fea0003800000 */
.L_x_87:
        /* <DEDUP_REMOVED lines=10> */
.L_x_90:
[----:B------:R-:W-:Y:S05]  /*3630*/  BSYNC B1 ;  /* 0x0000000000017941 */ /* 0x000fea0003800000 */
.L_x_89:
        /* <DEDUP_REMOVED lines=9> */
.L_x_92:
[----:B------:R-:W-:Y:S05]  /*36d0*/  BSYNC B1 ;  /* 0x0000000000017941 */ /* 0x000fea0003800000 */
.L_x_91:
        /* <DEDUP_REMOVED lines=9> */
.L_x_94:
[----:B------:R-:W-:Y:S05]  /*3770*/  BSYNC B1 ;  /* 0x0000000000017941 */ /* 0x000fea0003800000 */
.L_x_93:
        /* <DEDUP_REMOVED lines=10> */
.L_x_96:
[----:B------:R-:W-:Y:S05]  /*3820*/  BSYNC B1 ;  /* 0x0000000000017941 */ /* 0x000fea0003800000 */
.L_x_95:
        /* <DEDUP_REMOVED lines=10> */
.L_x_98:
[----:B------:R-:W-:Y:S05]  /*38d0*/  BSYNC B1 ;  /* 0x0000000000017941 */ /* 0x000fea0003800000 */
.L_x_97:
        /* <DEDUP_REMOVED lines=9> */
.L_x_100:
[----:B------:R-:W-:Y:S05]  /*3970*/  BSYNC B1 ;  /* 0x0000000000017941 */ /* 0x000fea0003800000 */
.L_x_99:
        /* <DEDUP_REMOVED lines=9> */
.L_x_102:
[----:B------:R-:W-:Y:S05]  /*3a10*/  BSYNC B1 ;  /* 0x0000000000017941 */ /* 0x000fea0003800000 */
.L_x_101:
        /* <DEDUP_REMOVED lines=10> */
.L_x_104:
[----:B------:R-:W-:Y:S05]  /*3ac0*/  BSYNC B1 ;  /* 0x0000000000017941 */ /* 0x000fea0003800000 */
.L_x_103:
        /* <DEDUP_REMOVED lines=10> */
.L_x_106:
[----:B------:R-:W-:Y:S05]  /*3b70*/  BSYNC B1 ;  /* 0x0000000000017941 */ /* 0x000fea0003800000 */
.L_x_105:
        /* <DEDUP_REMOVED lines=9> */
.L_x_108:
[----:B------:R-:W-:Y:S05]  /*3c10*/  BSYNC B1 ;  /* 0x0000000000017941 */ /* 0x000fea0003800000 */
.L_x_107:
        /* <DEDUP_REMOVED lines=9> */
.L_x_110:
[----:B------:R-:W-:Y:S05]  /*3cb0*/  BSYNC B1 ;  /* 0x0000000000017941 */ /* 0x000fea0003800000 */
.L_x_109:
        /* <DEDUP_REMOVED lines=10> */
.L_x_112:
[----:B------:R-:W-:Y:S05]  /*3d60*/  BSYNC B1 ;  /* 0x0000000000017941 */ /* 0x000fea0003800000 */
.L_x_111:
        /* <DEDUP_REMOVED lines=10> */
.L_x_114:
[----:B------:R-:W-:Y:S05]  /*3e10*/  BSYNC B1 ;  /* 0x0000000000017941 */ /* 0x000fea0003800000 */
.L_x_113:
        /* <DEDUP_REMOVED lines=9> */
.L_x_116:
[----:B------:R-:W-:Y:S05]  /*3eb0*/  BSYNC B1 ;  /* 0x0000000000017941 */ /* 0x000fea0003800000 */
.L_x_115:
        /* <DEDUP_REMOVED lines=9> */
.L_x_118:
[----:B------:R-:W-:Y:S05]  /*3f50*/  BSYNC B1 ;  /* 0x0000000000017941 */ /* 0x000fea0003800000 */
.L_x_117:
        /* <DEDUP_REMOVED lines=10> */
.L_x_120:
[----:B------:R-:W-:Y:S05]  /*4000*/  BSYNC B1 ;  /* 0x0000000000017941 */ /* 0x000fea0003800000 */
.L_x_119:
        /* <DEDUP_REMOVED lines=10> */
.L_x_122:
[----:B------:R-:W-:Y:S05]  /*40b0*/  BSYNC B1 ;  /* 0x0000000000017941 */ /* 0x000fea0003800000 */
.L_x_121:
        /* <DEDUP_REMOVED lines=9> */
.L_x_124:
[----:B------:R-:W-:Y:S05]  /*4150*/  BSYNC B1 ;  /* 0x0000000000017941 */ /* 0x000fea0003800000 */
.L_x_123:
        /* <DEDUP_REMOVED lines=9> */
.L_x_126:
[----:B------:R-:W-:Y:S05]  /*41f0*/  BSYNC B1 ;  /* 0x0000000000017941 */ /* 0x000fea0003800000 */
.L_x_125:
        /* <DEDUP_REMOVED lines=10> */
.L_x_128:
[----:B------:R-:W-:Y:S05]  /*42a0*/  BSYNC B1 ;  /* 0x0000000000017941 */ /* 0x000fea0003800000 */
.L_x_127:
        /* <DEDUP_REMOVED lines=10> */
.L_x_130:
[----:B------:R-:W-:Y:S05]  /*4350*/  BSYNC B1 ;  /* 0x0000000000017941 */ /* 0x000fea0003800000 */
.L_x_129:
        /* <DEDUP_REMOVED lines=9> */
.L_x_132:
[----:B------:R-:W-:Y:S05]  /*43f0*/  BSYNC B1 ;  /* 0x0000000000017941 */ /* 0x000fea0003800000 */
.L_x_131:
        /* <DEDUP_REMOVED lines=9> */
.L_x_134:
[----:B------:R-:W-:Y:S05]  /*4490*/  BSYNC B1 ;  /* 0x0000000000017941 */ /* 0x000fea0003800000 */
.L_x_133:
        /* <DEDUP_REMOVED lines=10> */
.L_x_136:
[----:B------:R-:W-:Y:S05]  /*4540*/  BSYNC B1 ;  /* 0x0000000000017941 */ /* 0x000fea0003800000 */
.L_x_135:
        /* <DEDUP_REMOVED lines=10> */
.L_x_138:
[----:B------:R-:W-:Y:S05]  /*45f0*/  BSYNC B1 ;  /* 0x0000000000017941 */ /* 0x000fea0003800000 */
.L_x_137:
        /* <DEDUP_REMOVED lines=9> */
.L_x_140:
[----:B------:R-:W-:Y:S05]  /*4690*/  BSYNC B1 ;  /* 0x0000000000017941 */ /* 0x000fea0003800000 */
.L_x_139:
        /* <DEDUP_REMOVED lines=9> */
.L_x_142:
[----:B------:R-:W-:Y:S05]  /*4730*/  BSYNC B1 ;  /* 0x0000000000017941 */ /* 0x000fea0003800000 */
.L_x_141:
        /* <DEDUP_REMOVED lines=10> */
.L_x_144:
[----:B------:R-:W-:Y:S05]  /*47e0*/  BSYNC B1 ;  /* 0x0000000000017941 */ /* 0x000fea0003800000 */
.L_x_143:
        /* <DEDUP_REMOVED lines=10> */
.L_x_146:
[----:B------:R-:W-:Y:S05]  /*4890*/  BSYNC B1 ;  /* 0x0000000000017941 */ /* 0x000fea0003800000 */
.L_x_145:
        /* <DEDUP_REMOVED lines=9> */
.L_x_148:
[----:B------:R-:W-:Y:S05]  /*4930*/  BSYNC B1 ;  /* 0x0000000000017941 */ /* 0x000fea0003800000 */
.L_x_147:
        /* <DEDUP_REMOVED lines=9> */
.L_x_150:
[----:B------:R-:W-:Y:S05]  /*49d0*/  BSYNC B1 ;  /* 0x0000000000017941 */ /* 0x000fea0003800000 */
.L_x_149:
        /* <DEDUP_REMOVED lines=10> */
.L_x_152:
[----:B------:R-:W-:Y:S05]  /*4a80*/  BSYNC B1 ;  /* 0x0000000000017941 */ /* 0x000fea0003800000 */
.L_x_151:
        /* <DEDUP_REMOVED lines=10> */
.L_x_154:
[----:B------:R-:W-:Y:S05]  /*4b30*/  BSYNC B1 ;  /* 0x0000000000017941 */ /* 0x000fea0003800000 */
.L_x_153:
        /* <DEDUP_REMOVED lines=9> */
.L_x_156:
[----:B------:R-:W-:Y:S05]  /*4bd0*/  BSYNC B1 ;  /* 0x0000000000017941 */ /* 0x000fea0003800000 */
.L_x_155:
        /* <DEDUP_REMOVED lines=9> */
.L_x_158:
[----:B------:R-:W-:Y:S05]  /*4c70*/  BSYNC B1 ;  /* 0x0000000000017941 */ /* 0x000fea0003800000 */
.L_x_157:
        /* <DEDUP_REMOVED lines=10> */
.L_x_160:
[----:B------:R-:W-:Y:S05]  /*4d20*/  BSYNC B1 ;  /* 0x0000000000017941 */ /* 0x000fea0003800000 */
.L_x_159:
        /* <DEDUP_REMOVED lines=10> */
.L_x_162:
[----:B------:R-:W-:Y:S05]  /*4dd0*/  BSYNC B1 ;  /* 0x0000000000017941 */ /* 0x000fea0003800000 */
.L_x_161:
        /* <DEDUP_REMOVED lines=9> */
.L_x_164:
[----:B------:R-:W-:Y:S05]  /*4e70*/  BSYNC B1 ;  /* 0x0000000000017941 */ /* 0x000fea0003800000 */
.L_x_163:
        /* <DEDUP_REMOVED lines=9> */
.L_x_166:
[----:B------:R-:W-:Y:S05]  /*4f10*/  BSYNC B1 ;  /* 0x0000000000017941 */ /* 0x000fea0003800000 */
.L_x_165:
        /* <DEDUP_REMOVED lines=10> */
.L_x_168:
[----:B------:R-:W-:Y:S05]  /*4fc0*/  BSYNC B1 ;  /* 0x0000000000017941 */ /* 0x000fea0003800000 */
.L_x_167:
        /* <DEDUP_REMOVED lines=10> */
.L_x_170:
[----:B------:R-:W-:Y:S05]  /*5070*/  BSYNC B1 ;  /* 0x0000000000017941 */ /* 0x000fea0003800000 */
.L_x_169:
        /* <DEDUP_REMOVED lines=9> */
.L_x_172:
[----:B------:R-:W-:Y:S05]  /*5110*/  BSYNC B1 ;  /* 0x0000000000017941 */ /* 0x000fea0003800000 */
.L_x_171:
        /* <DEDUP_REMOVED lines=9> */
.L_x_174:
[----:B------:R-:W-:Y:S05]  /*51b0*/  BSYNC B1 ;  /* 0x0000000000017941 */ /* 0x000fea0003800000 */
.L_x_173:
        /* <DEDUP_REMOVED lines=10> */
.L_x_176:
[----:B------:R-:W-:Y:S05]  /*5260*/  BSYNC B1 ;  /* 0x0000000000017941 */ /* 0x000fea0003800000 */
.L_x_175:
        /* <DEDUP_REMOVED lines=10> */
.L_x_178:
[----:B------:R-:W-:Y:S05]  /*5310*/  BSYNC B1 ;  /* 0x0000000000017941 */ /* 0x000fea0003800000 */
.L_x_177:
        /* <DEDUP_REMOVED lines=9> */
.L_x_180:
[----:B------:R-:W-:Y:S05]  /*53b0*/  BSYNC B1 ;  /* 0x0000000000017941 */ /* 0x000fea0003800000 */
.L_x_179:
        /* <DEDUP_REMOVED lines=9> */
.L_x_182:
[----:B------:R-:W-:Y:S05]  /*5450*/  BSYNC B1 ;  /* 0x0000000000017941 */ /* 0x000fea0003800000 */
.L_x_181:
        /* <DEDUP_REMOVED lines=10> */
.L_x_184:
[----:B------:R-:W-:Y:S05]  /*5500*/  BSYNC B1 ;  /* 0x0000000000017941 */ /* 0x000fea0003800000 */
.L_x_183:
        /* <DEDUP_REMOVED lines=10> */
.L_x_186:
[----:B------:R-:W-:Y:S05]  /*55b0*/  BSYNC B1 ;  /* 0x0000000000017941 */ /* 0x000fea0003800000 */
.L_x_185:
        /* <DEDUP_REMOVED lines=9> */
.L_x_188:
[----:B------:R-:W-:Y:S05]  /*5650*/  BSYNC B1 ;  /* 0x0000000000017941 */ /* 0x000fea0003800000 */
.L_x_187:
        /* <DEDUP_REMOVED lines=9> */
.L_x_190:
[----:B------:R-:W-:Y:S05]  /*56f0*/  BSYNC B1 ;  /* 0x0000000000017941 */ /* 0x000fea0003800000 */
.L_x_189:
        /* <DEDUP_REMOVED lines=10> */
.L_x_192:
[----:B------:R-:W-:Y:S05]  /*57a0*/  BSYNC B1 ;  /* 0x0000000000017941 */ /* 0x000fea0003800000 */
.L_x_191:
        /* <DEDUP_REMOVED lines=10> */
.L_x_194:
[----:B------:R-:W-:Y:S05]  /*5850*/  BSYNC B1 ;  /* 0x0000000000017941 */ /* 0x000fea0003800000 */
.L_x_193:
        /* <DEDUP_REMOVED lines=9> */
.L_x_196:
[----:B------:R-:W-:Y:S05]  /*58f0*/  BSYNC B1 ;  /* 0x0000000000017941 */ /* 0x000fea0003800000 */
.L_x_195:
        /* <DEDUP_REMOVED lines=9> */
.L_x_198:
[----:B------:R-:W-:Y:S05]  /*5990*/  BSYNC B1 ;  /* 0x0000000000017941 */ /* 0x000fea0003800000 */
.L_x_197:
        /* <DEDUP_REMOVED lines=10> */
.L_x_200:
[----:B------:R-:W-:Y:S05]  /*5a40*/  BSYNC B1 ;  /* 0x0000000000017941 */ /* 0x000fea0003800000 */
.L_x_199:
        /* <DEDUP_REMOVED lines=10> */
.L_x_202:
[----:B------:R-:W-:Y:S05]  /*5af0*/  BSYNC B1 ;  /* 0x0000000000017941 */ /* 0x000fea0003800000 */
.L_x_201:
        /* <DEDUP_REMOVED lines=9> */
.L_x_204:
[----:B------:R-:W-:Y:S05]  /*5b90*/  BSYNC B1 ;  /* 0x0000000000017941 */ /* 0x000fea0003800000 */
.L_x_203:
        /* <DEDUP_REMOVED lines=9> */
.L_x_206:
[----:B------:R-:W-:Y:S05]  /*5c30*/  BSYNC B1 ;  /* 0x0000000000017941 */ /* 0x000fea0003800000 */
.L_x_205:
        /* <DEDUP_REMOVED lines=10> */
.L_x_208:
[----:B------:R-:W-:Y:S05]  /*5ce0*/  BSYNC B1 ;  /* 0x0000000000017941 */ /* 0x000fea0003800000 */
.L_x_207:
        /* <DEDUP_REMOVED lines=10> */
.L_x_210:
[----:B------:R-:W-:Y:S05]  /*5d90*/  BSYNC B1 ;  /* 0x0000000000017941 */ /* 0x000fea0003800000 */
.L_x_209:
        /* <DEDUP_REMOVED lines=9> */
.L_x_212:
[----:B------:R-:W-:Y:S05]  /*5e30*/  BSYNC B1 ;  /* 0x0000000000017941 */ /* 0x000fea0003800000 */
.L_x_211:
        /* <DEDUP_REMOVED lines=9> */
.L_x_214:
[----:B------:R-:W-:Y:S05]  /*5ed0*/  BSYNC B1 ;  /* 0x0000000000017941 */ /* 0x000fea0003800000 */
.L_x_213:
        /* <DEDUP_REMOVED lines=10> */
.L_x_216:
[----:B------:R-:W-:Y:S05]  /*5f80*/  BSYNC B1 ;  /* 0x0000000000017941 */ /* 0x000fea0003800000 */
.L_x_215:
        /* <DEDUP_REMOVED lines=10> */
.L_x_218:
[----:B------:R-:W-:Y:S05]  /*6030*/  BSYNC B1 ;  /* 0x0000000000017941 */ /* 0x000fea0003800000 */
.L_x_217:
        /* <DEDUP_REMOVED lines=9> */
.L_x_220:
[----:B------:R-:W-:Y:S05]  /*60d0*/  BSYNC B1 ;  /* 0x0000000000017941 */ /* 0x000fea0003800000 */
.L_x_219:
        /* <DEDUP_REMOVED lines=9> */
.L_x_222:
[----:B------:R-:W-:Y:S05]  /*6170*/  BSYNC B1 ;  /* 0x0000000000017941 */ /* 0x000fea0003800000 */
.L_x_221:
        /* <DEDUP_REMOVED lines=10> */
.L_x_224:
[----:B------:R-:W-:Y:S05]  /*6220*/  BSYNC B1 ;  /* 0x0000000000017941 */ /* 0x000fea0003800000 */
.L_x_223:
        /* <DEDUP_REMOVED lines=10> */
.L_x_226:
[----:B------:R-:W-:Y:S05]  /*62d0*/  BSYNC B1 ;  /* 0x0000000000017941 */ /* 0x000fea0003800000 */
.L_x_225:
        /* <DEDUP_REMOVED lines=9> */
.L_x_228:
[----:B------:R-:W-:Y:S05]  /*6370*/  BSYNC B1 ;  /* 0x0000000000017941 */ /* 0x000fea0003800000 */
.L_x_227:
        /* <DEDUP_REMOVED lines=9> */
.L_x_230:
[----:B------:R-:W-:Y:S05]  /*6410*/  BSYNC B1 ;  /* 0x0000000000017941 */ /* 0x000fea0003800000 */
.L_x_229:
        /* <DEDUP_REMOVED lines=10> */
.L_x_232:
[----:B------:R-:W-:Y:S05]  /*64c0*/  BSYNC B1 ;  /* 0x0000000000017941 */ /* 0x000fea0003800000 */
.L_x_231:
        /* <DEDUP_REMOVED lines=10> */
.L_x_234:
[----:B------:R-:W-:Y:S05]  /*6570*/  BSYNC B1 ;  /* 0x0000000000017941 */ /* 0x000fea0003800000 */
.L_x_233:
        /* <DEDUP_REMOVED lines=9> */
.L_x_236:
[----:B------:R-:W-:Y:S05]  /*6610*/  BSYNC B1 ;  /* 0x0000000000017941 */ /* 0x000fea0003800000 */
.L_x_235:
        /* <DEDUP_REMOVED lines=9> */
.L_x_238:
[----:B------:R-:W-:Y:S05]  /*66b0*/  BSYNC B1 ;  /* 0x0000000000017941 */ /* 0x000fea0003800000 */
.L_x_237:
        /* <DEDUP_REMOVED lines=10> */
.L_x_240:
[----:B------:R-:W-:Y:S05]  /*6760*/  BSYNC B1 ;  /* 0x0000000000017941 */ /* 0x000fea0003800000 */
.L_x_239:
        /* <DEDUP_REMOVED lines=10> */
.L_x_242:
[----:B------:R-:W-:Y:S05]  /*6810*/  BSYNC B1 ;  /* 0x0000000000017941 */ /* 0x000fea0003800000 */
.L_x_241:
        /* <DEDUP_REMOVED lines=9> */
.L_x_244:
[----:B------:R-:W-:Y:S05]  /*68b0*/  BSYNC B1 ;  /* 0x0000000000017941 */ /* 0x000fea0003800000 */
.L_x_243:
        /* <DEDUP_REMOVED lines=9> */
.L_x_246:
[----:B------:R-:W-:Y:S05]  /*6950*/  BSYNC B1 ;  /* 0x0000000000017941 */ /* 0x000fea0003800000 */
.L_x_245:
        /* <DEDUP_REMOVED lines=10> */
.L_x_248:
[----:B------:R-:W-:Y:S05]  /*6a00*/  BSYNC B1 ;  /* 0x0000000000017941 */ /* 0x000fea0003800000 */
.L_x_247:
        /* <DEDUP_REMOVED lines=10> */
.L_x_250:
[----:B------:R-:W-:Y:S05]  /*6ab0*/  BSYNC B1 ;  /* 0x0000000000017941 */ /* 0x000fea0003800000 */
.L_x_249:
        /* <DEDUP_REMOVED lines=9> */
.L_x_252:
[----:B------:R-:W-:Y:S05]  /*6b50*/  BSYNC B1 ;  /* 0x0000000000017941 */ /* 0x000fea0003800000 */
.L_x_251:
        /* <DEDUP_REMOVED lines=9> */
.L_x_254:
[----:B------:R-:W-:Y:S05]  /*6bf0*/  BSYNC B1 ;  /* 0x0000000000017941 */ /* 0x000fea0003800000 */
.L_x_253:
        /* <DEDUP_REMOVED lines=10> */
.L_x_256:
[----:B------:R-:W-:Y:S05]  /*6ca0*/  BSYNC B1 ;  /* 0x0000000000017941 */ /* 0x000fea0003800000 */
.L_x_255:
        /* <DEDUP_REMOVED lines=10> */
.L_x_258:
[----:B------:R-:W-:Y:S05]  /*6d50*/  BSYNC B1 ;  /* 0x0000000000017941 */ /* 0x000fea0003800000 */
.L_x_257:
        /* <DEDUP_REMOVED lines=9> */
.L_x_260:
[----:B------:R-:W-:Y:S05]  /*6df0*/  BSYNC B1 ;  /* 0x0000000000017941 */ /* 0x000fea0003800000 */
.L_x_259:
        /* <DEDUP_REMOVED lines=9> */
.L_x_262:
[----:B------:R-:W-:Y:S05]  /*6e90*/  BSYNC B1 ;  /* 0x0000000000017941 */ /* 0x000fea0003800000 */
.L_x_261:
        /* <DEDUP_REMOVED lines=10> */
.L_x_264:
[----:B------:R-:W-:Y:S05]  /*6f40*/  BSYNC B1 ;  /* 0x0000000000017941 */ /* 0x000fea0003800000 */
.L_x_263:
        /* <DEDUP_REMOVED lines=10> */
.L_x_266:
[----:B------:R-:W-:Y:S05]  /*6ff0*/  BSYNC B1 ;  /* 0x0000000000017941 */ /* 0x000fea0003800000 */
.L_x_265:
        /* <DEDUP_REMOVED lines=9> */
.L_x_268:
[----:B------:R-:W-:Y:S05]  /*7090*/  BSYNC B1 ;  /* 0x0000000000017941 */ /* 0x000fea0003800000 */
.L_x_267:
        /* <DEDUP_REMOVED lines=9> */
.L_x_270:
[----:B------:R-:W-:Y:S05]  /*7130*/  BSYNC B1 ;  /* 0x0000000000017941 */ /* 0x000fea0003800000 */
.L_x_269:
        /* <DEDUP_REMOVED lines=10> */
.L_x_272:
[----:B------:R-:W-:Y:S05]  /*71e0*/  BSYNC B1 ;  /* 0x0000000000017941 */ /* 0x000fea0003800000 */
.L_x_271:
        /* <DEDUP_REMOVED lines=10> */
.L_x_274:
[----:B------:R-:W-:Y:S05]  /*7290*/  BSYNC B1 ;  /* 0x0000000000017941 */ /* 0x000fea0003800000 */
.L_x_273:
        /* <DEDUP_REMOVED lines=9> */
.L_x_276:
[----:B------:R-:W-:Y:S05]  /*7330*/  BSYNC B1 ;  /* 0x0000000000017941 */ /* 0x000fea0003800000 */
.L_x_275:
        /* <DEDUP_REMOVED lines=9> */
.L_x_278:
[----:B------:R-:W-:Y:S05]  /*73d0*/  BSYNC B1 ;  /* 0x0000000000017941 */ /* 0x000fea0003800000 */
.L_x_277:
        /* <DEDUP_REMOVED lines=10> */
.L_x_280:
[----:B------:R-:W-:Y:S05]  /*7480*/  BSYNC B1 ;  /* 0x0000000000017941 */ /* 0x000fea0003800000 */
.L_x_279:
        /* <DEDUP_REMOVED lines=10> */
.L_x_282:
[----:B------:R-:W-:Y:S05]  /*7530*/  BSYNC B1 ;  /* 0x0000000000017941 */ /* 0x000fea0003800000 */
.L_x_281:
[----:B01--45:R-:W-:Y:S01]  /*7540*/  IMAD.U32 R7, R22, 0x10000, RZ ;  /* 0x0001000016077824 */ /* 0x033fe200078e00ff */
        /* <DEDUP_REMOVED lines=8> */
.L_x_284:
[----:B------:R-:W-:Y:S05]  /*75d0*/  BSYNC B1 ;  /* 0x0000000000017941 */ /* 0x000fea0003800000 */
.L_x_283:
[----:B0----5:R-:W-:Y:S01]  /*75e0*/  IMAD.U32 R5, R22, 0x10000, RZ ;  /* 0x0001000016057824 */ /* 0x021fe200078e00ff */
[----:B------:R-:W-:Y:S01]  /*75f0*/  ISETP.GT.AND P0, PT, R3, 0x8, P0 ;  /* 0x000000080300780c */ /* 0x000fe20000704270 */
[----:B------:R-:W-:Y:S01]  /*7600*/  @P1 IMAD.MOV.U32 R4, RZ, RZ, R10 ;  /* 0x000000ffff041224 */ /* 0x000fe200078e000a */
[----:B------:R-:W-:Y:S01]  /*7610*/  BSSY B1, `(.L_x_285) ;  /* 0x0000009000017945 */ /* 0x000fe20003800000 */
[----:B------:R-:W-:-:S04]  /*7620*/  FMUL R5, R5, R152 ;  /* 0x0000009805057220 */ /* 0x000fc80000400000 */
[----:B------:R-:W-:-:S05]  /*7630*/  FFMA R5, R150, R153, R5 ;  /* 0x0000009996057223 */ /* 0x000fca0000000005 */
[----:B------:R-:W-:-:S04]  /*7640*/  F2FP.BF16.F32.PACK_AB R5, RZ, R5 ;  /* 0x00000005ff05723e */ /* 0x000fc800000010ff */
[----:B------:R-:W-:Y:S01]  /*7650*/  PRMT R2, R5, 0x7610, R2 ;  /* 0x0000761005027816 */ /* 0x000fe20000000002 */
[----:B------:R-:W-:-:S05]  /*7660*/  @P1 IMAD.MOV.U32 R5, RZ, RZ, R11 ;  /* 0x000000ffff051224 */ /* 0x000fca00078e000b */
[----:B------:R0:W-:Y:S01]  /*7670*/  @P1 STG.E.U16 desc[UR36][R4.64+0x1f0], R2 ;  /* 0x0001f00204001986 */ /* 0x0001e2000c101524 */
[----:B------:R-:W-:Y:S05]  /*7680*/  @!P0 BRA `(.L_x_286) ;  /* 0x0000000000048947 */ /* 0x000fea0003800000 */
[----:B------:R4:W5:Y:S02]  /*7690*/  LDG.E.LTC128B.U16 R22, desc[UR36][R8.64+0x1f2] ;  /* 0x0001f22408167981 */ /* 0x000964000c1e1520 */
.L_x_286:
[----:B------:R-:W-:Y:S05]  /*76a0*/  BSYNC B1 ;  /* 0x0000000000017941 */ /* 0x000fea0003800000 */
.L_x_285:
[----:B------:R-:W-:Y:S05]  /*76b0*/  @!P0 BRA `(.L_x_287) ;  /* 0x0000002400488947 */ /* 0x000fea0003800000 */
[----:B-----5:R-:W-:-:S04]  /*76c0*/  IMAD.U32 R3, R22, 0x10000, RZ ;  /* 0x0001000016037824 */ /* 0x020fc800078e00ff */
[----:B------:R-:W-:-:S04]  /*76d0*/  FMUL R0, R3, R152 ;  /* 0x0000009803007220 */ /* 0x000fc80000400000 */
[----:B------:R-:W-:-:S05]  /*76e0*/  FFMA R0, R151, R153, R0 ;  /* 0x0000009997007223 */ /* 0x000fca0000000000 */
[----:B------:R-:W-:-:S05]  /*76f0*/  F2FP.BF16.F32.PACK_AB R0, RZ, R0 ;  /* 0x00000000ff00723e */ /* 0x000fca00000010ff */
[----:B------:R0:W-:Y:S01]  /*7700*/  STG.E.U16 desc[UR36][R10.64+0x1f2], R0 ;  /* 0x0001f2000a007986 */ /* 0x0001e2000c101524 */
[----:B------:R-:W-:Y:S05]  /*7710*/  BRA `(.L_x_287) ;  /* 0x0000002400307947 */ /* 0x000fea0003800000 */
.L_x_34:
[----:B------:R-:W-:Y:S01]  /*7720*/  ISETP.GT.AND P0, PT, R0, 0x1, PT ;  /* 0x000000010000780c */ /* 0x000fe20003f04270 */
[----:B------:R-:W-:Y:S01]  /*7730*/  ULDC.64 UR4, c[0x0][0x5c0] ;  /* 0x0001700000047ab9 */ /* 0x000fe20000000a00 */
[-C--:B------:R-:W-:Y:S01]  /*7740*/  FMUL R24, R24, R153.reuse ;  /* 0x0000009918187220 */ /* 0x080fe20000400000 */
[-C--:B------:R-:W-:Y:S01]  /*7750*/  FMUL R25, R25, R153.reuse ;  /* 0x0000009919197220 */ /* 0x080fe20000400000 */
[----:B------:R-:W-:Y:S01]  /*7760*/  ISETP.GT.AND P3, PT, R3, RZ, P0 ;  /* 0x000000ff0300720c */ /* 0x000fe20000764270 */
[-C--:B------:R-:W-:Y:S01]  /*7770*/  FMUL R26, R26, R153.reuse ;  /* 0x000000991a1a7220 */ /* 0x080fe20000400000 */
[----:B------:R-:W-:Y:S01]  /*7780*/  LEA R4, P4, R6, UR4, 0x1 ;  /* 0x0000000406047c11 */ /* 0x000fe2000f8808ff */
[-C--:B------:R-:W-:Y:S01]  /*7790*/  FMUL R27, R27, R153.reuse ;  /* 0x000000991b1b7220 */ /* 0x080fe20000400000 */
[----:B------:R-:W-:Y:S01]  /*77a0*/  F2FP.BF16.F32.PACK_AB R24, RZ, R24 ;  /* 0x00000018ff18723e */ /* 0x000fe200000010ff */
[-C--:B------:R-:W-:Y:S01]  /*77b0*/  FMUL R28, R28, R153.reuse ;  /* 0x000000991c1c7220 */ /* 0x080fe20000400000 */
[----:B------:R-:W-:Y:S01]  /*77c0*/  LEA.HI.X R5, R6, UR5, R179, 0x1, P4 ;  /* 0x0000000506057c11 */ /* 0x000fe2000a0f0cb3 */
[----:B------:R-:W-:Y:S01]  /*77d0*/  FMUL R29, R29, R153 ;  /* 0x000000991d1d7220 */ /* 0x000fe20000400000 */
[----:B------:R-:W-:Y:S01]  /*77e0*/  F2FP.BF16.F32.PACK_AB R25, RZ, R25 ;  /* 0x00000019ff19723e */ /* 0x000fe200000010ff */
[-C--:B------:R-:W-:Y:S01]  /*77f0*/  FMUL R30, R30, R153.reuse ;  /* 0x000000991e1e7220 */ /* 0x080fe20000400000 */
[----:B------:R-:W-:Y:S01]  /*7800*/  SHF.L.U64.HI R11, R10, 0x4, R11 ;  /* 0x000000040a0b7819 */ /* 0x000fe2000001020b */
[----:B------:R-:W-:Y:S01]  /*7810*/  @P1 STG.E.U16 desc[UR36][R4.64], R24 ;  /* 0x0000001804001986 */ /* 0x000fe2000c101524 */
[----:B------:R-:W-:Y:S01]  /*7820*/  ISETP.GT.AND P1, PT, R0, 0x8, PT ;  /* 0x000000080000780c */ /* 0x000fe20003f24270 */
[-C--:B------:R-:W-:Y:S01]  /*7830*/  FMUL R31, R31, R153.reuse ;  /* 0x000000991f1f7220 */ /* 0x080fe20000400000 */
[C---:B------:R-:W-:Y:S01]  /*7840*/  ISETP.GT.AND P4, PT, R3.reuse, 0x8, P0 ;  /* 0x000000080300780c */ /* 0x040fe20000784270 */
[----:B------:R-:W-:Y:S01]  /*7850*/  @P3 STG.E.U16 desc[UR36][R4.64+0x2], R25 ;  /* 0x0000021904003986 */ /* 0x000fe2000c101524 */
[----:B------:R-:W-:Y:S01]  /*7860*/  LEA R6, P3, R10, R4, 0x4 ;  /* 0x000000040a067211 */ /* 0x000fe200078620ff */
[-C--:B------:R-:W-:Y:S01]  /*7870*/  FMUL R32, R32, R153.reuse ;  /* 0x0000009920207220 */ /* 0x080fe20000400000 */
[----:B------:R-:W-:Y:S01]  /*7880*/  ISETP.GT.AND P2, PT, R3, 0x8, P2 ;  /* 0x000000080300780c */ /* 0x000fe20001744270 */
[-C--:B------:R-:W-:Y:S01]  /*7890*/  FMUL R33, R33, R153.reuse ;  /* 0x0000009921217220 */ /* 0x080fe20000400000 */
[----:B------:R-:W-:Y:S01]  /*78a0*/  ISETP.GT.AND P0, PT, R0, 0x9, PT ;  /* 0x000000090000780c */ /* 0x000fe20003f04270 */
[----:B------:R-:W-:Y:S01]  /*78b0*/  IMAD.X R7, R11, 0x1, R5, P3 ;  /* 0x000000010b077824 */ /* 0x000fe200018e0605 */
[C---:B------:R-:W-:Y:S01]  /*78c0*/  ISETP.GT.AND P5, PT, R3.reuse, RZ, P1 ;  /* 0x000000ff0300720c */ /* 0x040fe20000fa4270 */
[-C--:B------:R-:W-:Y:S01]  /*78d0*/  FMUL R34, R34, R153.reuse ;  /* 0x0000009922227220 */ /* 0x080fe20000400000 */
[----:B------:R-:W-:Y:S01]  /*78e0*/  ISETP.GT.AND P3, PT, R3, RZ, P0 ;  /* 0x000000ff0300720c */ /* 0x000fe20000764270 */
[-C--:B------:R-:W-:Y:S01]  /*78f0*/  FMUL R35, R35, R153.reuse ;  /* 0x0000009923237220 */ /* 0x080fe20000400000 */
[----:B------:R-:W-:Y:S01]  /*7900*/  F2FP.BF16.F32.PACK_AB R26, RZ, R26 ;  /* 0x0000001aff1a723e */ /* 0x000fe200000010ff */
[----:B------:R-:W-:Y:S01]  /*7910*/  FMUL R36, R36, R153 ;  /* 0x0000009924247220 */ /* 0x000fe20000400000 */
[----:B------:R-:W-:Y:S01]  /*7920*/  F2FP.BF16.F32.PACK_AB R27, RZ, R27 ;  /* 0x0000001bff1b723e */ /* 0x000fe200000010ff */
[----:B------:R-:W-:Y:S01]  /*7930*/  FMUL R37, R37, R153 ;  /* 0x0000009925257220 */ /* 0x000fe20000400000 */
[----:B------:R-:W-:Y:S01]  /*7940*/  F2FP.BF16.F32.PACK_AB R28, RZ, R28 ;  /* 0x0000001cff1c723e */ /* 0x000fe200000010ff */
[----:B------:R-:W-:Y:S01]  /*7950*/  @P2 STG.E.U16 desc[UR36][R6.64], R26 ;  /* 0x0000001a06002986 */ /* 0x000fe2000c101524 */
[----:B------:R-:W-:Y:S01]  /*7960*/  F2FP.BF16.F32.PACK_AB R29, RZ, R29 ;  /* 0x0000001dff1d723e */ /* 0x000fe200000010ff */
[-C--:B------:R-:W-:Y:S01]  /*7970*/  FMUL R38, R38, R153.reuse ;  /* 0x0000009926267220 */ /* 0x080fe20000400000 */
[----:B------:R-:W-:Y:S01]  /*7980*/  ISETP.GT.AND P2, PT, R3, 0x8, P1 ;  /* 0x000000080300780c */ /* 0x000fe20000f44270 */
[----:B------:R-:W-:Y:S01]  /*7990*/  @P4 STG.E.U16 desc[UR36][R6.64+0x2], R27 ;  /* 0x0000021b06004986 */ /* 0x000fe2000c101524 */
[----:B------:R-:W-:Y:S01]  /*79a0*/  ISETP.GT.AND P1, PT, R0, 0x10, PT ;  /* 0x000000100000780c */ /* 0x000fe20003f24270 */
[-C--:B------:R-:W-:Y:S01]  /*79b0*/  FMUL R39, R39, R153.reuse ;  /* 0x0000009927277220 */ /* 0x080fe20000400000 */
[----:B------:R-:W-:Y:S01]  /*79c0*/  F2FP.BF16.F32.PACK_AB R30, RZ, R30 ;  /* 0x0000001eff1e723e */ /* 0x000fe200000010ff */
[----:B------:R-:W-:Y:S01]  /*79d0*/  @P5 STG.E.U16 desc[UR36][R4.64+0x10], R28 ;  /* 0x0000101c04005986 */ /* 0x000fe2000c101524 */
[C---:B------:R-:W-:Y:S01]  /*79e0*/  ISETP.GT.AND P4, PT, R3.reuse, RZ, P1 ;  /* 0x000000ff0300720c */ /* 0x040fe20000f84270 */
[----:B------:R-:W-:Y:S01]  /*79f0*/  FMUL R40, R40, R153 ;  /* 0x0000009928287220 */ /* 0x000fe20000400000 */
[----:B------:R-:W-:Y:S01]  /*7a00*/  F2FP.BF16.F32.PACK_AB R31, RZ, R31 ;  /* 0x0000001fff1f723e */ /* 0x000fe200000010ff */
[----:B------:R-:W-:Y:S01]  /*7a10*/  @P3 STG.E.U16 desc[UR36][R4.64+0x12], R29 ;  /* 0x0000121d04003986 */ /* 0x000fe2000c101524 */
[----:B------:R-:W-:Y:S01]  /*7a20*/  ISETP.GT.AND P3, PT, R3, 0x8, P0 ;  /* 0x000000080300780c */ /* 0x000fe20000764270 */
[-C--:B------:R-:W-:Y:S01]  /*7a30*/  FMUL R41, R41, R153.reuse ;  /* 0x0000009929297220 */ /* 0x080fe20000400000 */
[----:B------:R-:W-:Y:S01]  /*7a40*/  ISETP.GT.AND P0, PT, R0, 0x11, PT ;  /* 0x000000110000780c */ /* 0x000fe20003f04270 */
[----:B------:R-:W-:Y:S01]  /*7a50*/  @P2 STG.E.U16 desc[UR36][R6.64+0x10], R30 ;  /* 0x0000101e06002986 */ /* 0x000fe2000c101524 */
[----:B------:R-:W-:Y:S01]  /*7a60*/  F2FP.BF16.F32.PACK_AB R32, RZ, R32 ;  /* 0x00000020ff20723e */ /* 0x000fe200000010ff */
[-C--:B------:R-:W-:Y:S01]  /*7a70*/  FMUL R42, R42, R153.reuse ;  /* 0x000000992a2a7220 */ /* 0x080fe20000400000 */
[----:B------:R-:W-:Y:S01]  /*7a80*/  ISETP.GT.AND P5, PT, R3, RZ, P0 ;  /* 0x000000ff0300720c */ /* 0x000fe200007a4270 */
[-C--:B------:R-:W-:Y:S01]  /*7a90*/  FMUL R43, R43, R153.reuse ;  /* 0x000000992b2b7220 */ /* 0x080fe20000400000 */
[----:B------:R-:W-:Y:S01]  /*7aa0*/  ISETP.GT.AND P2, PT, R3, 0x8, P1 ;  /* 0x000000080300780c */ /* 0x000fe20000f44270 */
[-C--:B------:R-:W-:Y:S01]  /*7ab0*/  FMUL R44, R44, R153.reuse ;  /* 0x000000992c2c7220 */ /* 0x080fe20000400000 */
[----:B------:R-:W-:Y:S01]  /*7ac0*/  ISETP.GT.AND P1, PT, R0, 0x18, PT ;  /* 0x000000180000780c */ /* 0x000fe20003f24270 */
[----:B------:R-:W-:Y:S01]  /*7ad0*/  FMUL R45, R45, R153 ;  /* 0x000000992d2d7220 */ /* 0x000fe20000400000 */
[----:B------:R-:W-:Y:S01]  /*7ae0*/  F2FP.BF16.F32.PACK_AB R33, RZ, R33 ;  /* 0x00000021ff21723e */ /* 0x000fe200000010ff */
[----:B------:R-:W-:Y:S01]  /*7af0*/  @P3 STG.E.U16 desc[UR36][R6.64+0x12], R31 ;  /* 0x0000121f06003986 */ /* 0x000fe2000c101524 */
[C---:B------:R-:W-:Y:S01]  /*7b00*/  ISETP.GT.AND P3, PT, R3.reuse, 0x8, P0 ;  /* 0x000000080300780c */ /* 0x040fe20000764270 */
[-C--:B------:R-:W-:Y:S01]  /*7b10*/  FMUL R46, R46, R153.reuse ;  /* 0x000000992e2e7220 */ /* 0x080fe20000400000 */
[----:B------:R-:W-:Y:S01]  /*7b20*/  ISETP.GT.AND P0, PT, R0, 0x19, PT ;  /* 0x000000190000780c */ /* 0x000fe20003f04270 */
[----:B------:R-:W-:Y:S01]  /*7b30*/  @P4 STG.E.U16 desc[UR36][R4.64+0x20], R32 ;  /* 0x0000202004004986 */ /* 0x000fe2000c101524 */
[----:B------:R-:W-:Y:S01]  /*7b40*/  ISETP.GT.AND P4, PT, R3, RZ, P1 ;  /* 0x000000ff0300720c */ /* 0x000fe20000f84270 */
[-C--:B------:R-:W-:Y:S01]  /*7b50*/  FMUL R47, R47, R153.reuse ;  /* 0x000000992f2f7220 */ /* 0x080fe20000400000 */
[----:B------:R-:W-:Y:S01]  /*7b60*/  F2FP.BF16.F32.PACK_AB R34, RZ, R34 ;  /* 0x00000022ff22723e */ /* 0x000fe200000010ff */
[----:B------:R-:W-:Y:S01]  /*7b70*/  @P5 STG.E.U16 desc[UR36][R4.64+0x22], R33 ;  /* 0x0000222104005986 */ /* 0x000fe2000c101524 */
[----:B------:R-:W-:Y:S01]  /*7b80*/  ISETP.GT.AND P5, PT, R3, RZ, P0 ;  /* 0x000000ff0300720c */ /* 0x000fe200007a4270 */
[----:B------:R-:W-:Y:S01]  /*7b90*/  FMUL R48, R48, R153 ;  /* 0x0000009930307220 */ /* 0x000fe20000400000 */
[----:B------:R-:W-:Y:S01]  /*7ba0*/  F2FP.BF16.F32.PACK_AB R35, RZ, R35 ;  /* 0x00000023ff23723e */ /* 0x000fe200000010ff */
[----:B------:R-:W-:Y:S01]  /*7bb0*/  @P2 STG.E.U16 desc[UR36][R6.64+0x20], R34 ;  /* 0x0000202206002986 */ /* 0x000fe2000c101524 */
[----:B------:R-:W-:Y:S01]  /*7bc0*/  F2FP.BF16.F32.PACK_AB R36, RZ, R36 ;  /* 0x00000024ff24723e */ /* 0x000fe200000010ff */
[-C--:B------:R-:W-:Y:S01]  /*7bd0*/  FMUL R49, R49, R153.reuse ;  /* 0x0000009931317220 */ /* 0x080fe20000400000 */
[C---:B------:R-:W-:Y:S01]  /*7be0*/  ISETP.GT.AND P2, PT, R3.reuse, 0x8, P1 ;  /* 0x000000080300780c */ /* 0x040fe20000f44270 */
[----:B------:R-:W-:Y:S01]  /*7bf0*/  @P3 STG.E.U16 desc[UR36][R6.64+0x22], R35 ;  /* 0x0000222306003986 */ /* 0x000fe2000c101524 */
[----:B------:R-:W-:Y:S01]  /*7c00*/  ISETP.GT.AND P1, PT, R0, 0x20, PT ;  /* 0x000000200000780c */ /* 0x000fe20003f24270 */
[----:B------:R-:W-:Y:S01]  /*7c10*/  FMUL R50, R50, R153 ;  /* 0x0000009932327220 */ /* 0x000fe20000400000 */
[----:B------:R-:W-:Y:S01]  /*7c20*/  F2FP.BF16.F32.PACK_AB R37, RZ, R37 ;  /* 0x00000025ff25723e */ /* 0x000fe200000010ff */
[----:B------:R-:W-:Y:S01]  /*7c30*/  @P4 STG.E.U16 desc[UR36][R4.64+0x30], R36 ;  /* 0x0000302404004986 */ /* 0x000fe2000c101524 */
[----:B------:R-:W-:Y:S01]  /*7c40*/  ISETP.GT.AND P3, PT, R3, 0x8, P0 ;  /* 0x000000080300780c */ /* 0x000fe20000764270 */
[-C--:B------:R-:W-:Y:S01]  /*7c50*/  FMUL R51, R51, R153.reuse ;  /* 0x0000009933337220 */ /* 0x080fe20000400000 */
[----:B------:R-:W-:Y:S01]  /*7c60*/  ISETP.GT.AND P0, PT, R0, 0x21, PT ;  /* 0x000000210000780c */ /* 0x000fe20003f04270 */
[----:B------:R-:W-:Y:S01]  /*7c70*/  @P5 STG.E.U16 desc[UR36][R4.64+0x32], R37 ;  /* 0x0000322504005986 */ /* 0x000fe2000c101524 */
[----:B------:R-:W-:Y:S01]  /*7c80*/  ISETP.GT.AND P4, PT, R3, RZ, P1 ;  /* 0x000000ff0300720c */ /* 0x000fe20000f84270 */
[-C--:B------:R-:W-:Y:S01]  /*7c90*/  FMUL R52, R52, R153.reuse ;  /* 0x0000009934347220 */ /* 0x080fe20000400000 */
[----:B------:R-:W-:Y:S01]  /*7ca0*/  F2FP.BF16.F32.PACK_AB R38, RZ, R38 ;  /* 0x00000026ff26723e */ /* 0x000fe200000010ff */
[-C--:B------:R-:W-:Y:S01]  /*7cb0*/  FMUL R53, R53, R153.reuse ;  /* 0x0000009935357220 */ /* 0x080fe20000400000 */
        /* <DEDUP_REMOVED lines=325> */
[----:B------:R-:W-:Y:S01]  /*9110*/  FMUL R151, R151, R153 ;  /* 0x0000009997977220 */ /* 0x000fe20000400000 */
[----:B------:R-:W-:Y:S01]  /*9120*/  ISETP.GT.AND P2, PT, R3, 0x8, P1 ;  /* 0x000000080300780c */ /* 0x000fe20000f44270 */
[----:B------:R-:W-:Y:S01]  /*9130*/  @P3 STG.E.U16 desc[UR36][R6.64+0x132], R103 ;  /* 0x0001326706003986 */ /* 0x000fe2000c101524 */
[----:B------:R-:W-:-:S02]  /*9140*/  ISETP.GT.AND P1, PT, R0, 0xa8, PT ;  /* 0x000000a80000780c */ /* 0x000fc40003f24270 */
[----:B------:R-:W-:Y:S01]  /*9150*/  F2FP.BF16.F32.PACK_AB R105, RZ, R105 ;  /* 0x00000069ff69723e */ /* 0x000fe200000010ff */
[----:B------:R-:W-:Y:S01]  /*9160*/  @P4 STG.E.U16 desc[UR36][R4.64+0x140], R104 ;  /* 0x0001406804004986 */ /* 0x000fe2000c101524 */
[C---:B------:R-:W-:Y:S02]  /*9170*/  ISETP.GT.AND P3, PT, R3.reuse, 0x8, P0 ;  /* 0x000000080300780c */ /* 0x040fe40000764270 */
[----:B------:R-:W-:Y:S01]  /*9180*/  ISETP.GT.AND P0, PT, R0, 0xa9, PT ;  /* 0x000000a90000780c */ /* 0x000fe20003f04270 */
[----:B------:R-:W-:Y:S01]  /*9190*/  @P5 STG.E.U16 desc[UR36][R4.64+0x142], R105 ;  /* 0x0001426904005986 */ /* 0x000fe2000c101524 */
[C---:B------:R-:W-:Y:S02]  /*91a0*/  ISETP.GT.AND P4, PT, R3.reuse, RZ, P1 ;  /* 0x000000ff0300720c */ /* 0x040fe40000f84270 */
[----:B------:R-:W-:Y:S02]  /*91b0*/  F2FP.BF16.F32.PACK_AB R106, RZ, R106 ;  /* 0x0000006aff6a723e */ /* 0x000fe400000010ff */
[----:B------:R-:W-:-:S02]  /*91c0*/  ISETP.GT.AND P5, PT, R3, RZ, P0 ;  /* 0x000000ff0300720c */ /* 0x000fc400007a4270 */
[----:B------:R-:W-:Y:S01]  /*91d0*/  F2FP.BF16.F32.PACK_AB R107, RZ, R107 ;  /* 0x0000006bff6b723e */ /* 0x000fe200000010ff */
[----:B------:R-:W-:Y:S01]  /*91e0*/  @P2 STG.E.U16 desc[UR36][R6.64+0x140], R106 ;  /* 0x0001406a06002986 */ /* 0x000fe2000c101524 */
[----:B------:R-:W-:Y:S02]  /*91f0*/  F2FP.BF16.F32.PACK_AB R108, RZ, R108 ;  /* 0x0000006cff6c723e */ /* 0x000fe400000010ff */
[C---:B------:R-:W-:Y:S01]  /*9200*/  ISETP.GT.AND P2, PT, R3.reuse, 0x8, P1 ;  /* 0x000000080300780c */ /* 0x040fe20000f44270 */
[----:B------:R-:W-:Y:S01]  /*9210*/  @P3 STG.E.U16 desc[UR36][R6.64+0x142], R107 ;  /* 0x0001426b06003986 */ /* 0x000fe2000c101524 */
[----:B------:R-:W-:Y:S02]  /*9220*/  ISETP.GT.AND P1, PT, R0, 0xb0, PT ;  /* 0x000000b00000780c */ /* 0x000fe40003f24270 */
[----:B------:R-:W-:Y:S01]  /*9230*/  F2FP.BF16.F32.PACK_AB R109, RZ, R109 ;  /* 0x0000006dff6d723e */ /* 0x000fe200000010ff */
[----:B------:R-:W-:Y:S01]  /*9240*/  @P4 STG.E.U16 desc[UR36][R4.64+0x150], R108 ;  /* 0x0001506c04004986 */ /* 0x000fe2000c101524 */
[----:B------:R-:W-:-:S02]  /*9250*/  ISETP.GT.AND P3, PT, R3, 0x8, P0 ;  /* 0x000000080300780c */ /* 0x000fc40000764270 */
[----:B------:R-:W-:Y:S01]  /*9260*/  ISETP.GT.AND P0, PT, R0, 0xb1, PT ;  /* 0x000000b10000780c */ /* 0x000fe20003f04270 */
[----:B------:R-:W-:Y:S01]  /*9270*/  @P5 STG.E.U16 desc[UR36][R4.64+0x152], R109 ;  /* 0x0001526d04005986 */ /* 0x000fe2000c101524 */
[C---:B------:R-:W-:Y:S02]  /*9280*/  ISETP.GT.AND P4, PT, R3.reuse, RZ, P1 ;  /* 0x000000ff0300720c */ /* 0x040fe40000f84270 */
[----:B------:R-:W-:Y:S02]  /*9290*/  F2FP.BF16.F32.PACK_AB R110, RZ, R110 ;  /* 0x0000006eff6e723e */ /* 0x000fe400000010ff */
[----:B------:R-:W-:Y:S02]  /*92a0*/  ISETP.GT.AND P5, PT, R3, RZ, P0 ;  /* 0x000000ff0300720c */ /* 0x000fe400007a4270 */
[----:B------:R-:W-:Y:S01]  /*92b0*/  F2FP.BF16.F32.PACK_AB R111, RZ, R111 ;  /* 0x0000006fff6f723e */ /* 0x000fe200000010ff */
[----:B------:R-:W-:Y:S01]  /*92c0*/  @P2 STG.E.U16 desc[UR36][R6.64+0x150], R110 ;  /* 0x0001506e06002986 */ /* 0x000fe2000c101524 */
[----:B------:R-:W-:-:S02]  /*92d0*/  F2FP.BF16.F32.PACK_AB R112, RZ, R112 ;  /* 0x00000070ff70723e */ /* 0x000fc400000010ff */
[C---:B------:R-:W-:Y:S01]  /*92e0*/  ISETP.GT.AND P2, PT, R3.reuse, 0x8, P1 ;  /* 0x000000080300780c */ /* 0x040fe20000f44270 */
[----:B------:R-:W-:Y:S01]  /*92f0*/  @P3 STG.E.U16 desc[UR36][R6.64+0x152], R111 ;  /* 0x0001526f06003986 */ /* 0x000fe2000c101524 */
[C---:B------:R-:W-:Y:S02]  /*9300*/  ISETP.GT.AND P1, PT, R0.reuse, 0xb8, PT ;  /* 0x000000b80000780c */ /* 0x040fe40003f24270 */
[----:B------:R-:W-:Y:S01]  /*9310*/  F2FP.BF16.F32.PACK_AB R113, RZ, R113 ;  /* 0x00000071ff71723e */ /* 0x000fe200000010ff */
[----:B------:R-:W-:Y:S01]  /*9320*/  @P4 STG.E.U16 desc[UR36][R4.64+0x160], R112 ;  /* 0x0001607004004986 */ /* 0x000fe2000c101524 */
[C---:B------:R-:W-:Y:S02]  /*9330*/  ISETP.GT.AND P3, PT, R3.reuse, 0x8, P0 ;  /* 0x000000080300780c */ /* 0x040fe40000764270 */
[----:B------:R-:W-:Y:S01]  /*9340*/  ISETP.GT.AND P0, PT, R0, 0xb9, PT ;  /* 0x000000b90000780c */ /* 0x000fe20003f04270 */
[----:B------:R-:W-:Y:S01]  /*9350*/  @P5 STG.E.U16 desc[UR36][R4.64+0x162], R113 ;  /* 0x0001627104005986 */ /* 0x000fe2000c101524 */
[----:B------:R-:W-:-:S02]  /*9360*/  ISETP.GT.AND P4, PT, R3, RZ, P1 ;  /* 0x000000ff0300720c */ /* 0x000fc40000f84270 */
[----:B------:R-:W-:Y:S02]  /*9370*/  F2FP.BF16.F32.PACK_AB R114, RZ, R114 ;  /* 0x00000072ff72723e */ /* 0x000fe400000010ff */
[C---:B------:R-:W-:Y:S02]  /*9380*/  ISETP.GT.AND P5, PT, R3.reuse, RZ, P0 ;  /* 0x000000ff0300720c */ /* 0x040fe400007a4270 */
[----:B------:R-:W-:Y:S01]  /*9390*/  F2FP.BF16.F32.PACK_AB R115, RZ, R115 ;  /* 0x00000073ff73723e */ /* 0x000fe200000010ff */
[----:B------:R-:W-:Y:S01]  /*93a0*/  @P2 STG.E.U16 desc[UR36][R6.64+0x160], R114 ;  /* 0x0001607206002986 */ /* 0x000fe2000c101524 */
[----:B------:R-:W-:Y:S02]  /*93b0*/  F2FP.BF16.F32.PACK_AB R116, RZ, R116 ;  /* 0x00000074ff74723e */ /* 0x000fe400000010ff */
        /* <DEDUP_REMOVED lines=65> */
[----:B------:R-:W-:Y:S02]  /*97d0*/  ISETP.GT.AND P5, PT, R3, RZ, P0 ;  /* 0x000000ff0300720c */ /* 0x000fe400007a4270 */
[----:B------:R-:W-:Y:S02]  /*97e0*/  F2FP.BF16.F32.PACK_AB R134, RZ, R134 ;  /* 0x00000086ff86723e */ /* 0x000fe400000010ff */
[----:B------:R-:W-:Y:S02]  /*97f0*/  F2FP.BF16.F32.PACK_AB R135, RZ, R135 ;  /* 0x00000087ff87723e */ /* 0x000fe400000010ff */
[----:B------:R-:W-:Y:S01]  /*9800*/  F2FP.BF16.F32.PACK_AB R136, RZ, R136 ;  /* 0x00000088ff88723e */ /* 0x000fe200000010ff */
[----:B------:R-:W-:Y:S01]  /*9810*/  @P2 STG.E.U16 desc[UR36][R6.64+0x1b0], R134 ;  /* 0x0001b08606002986 */ /* 0x000fe2000c101524 */
[----:B------:R-:W-:-:S02]  /*9820*/  F2FP.BF16.F32.PACK_AB R137, RZ, R137 ;  /* 0x00000089ff89723e */ /* 0x000fc400000010ff */
[C---:B------:R-:W-:Y:S01]  /*9830*/  ISETP.GT.AND P1, PT, R3.reuse, 0x8, P1 ;  /* 0x000000080300780c */ /* 0x040fe20000f24270 */
[----:B------:R-:W-:Y:S01]  /*9840*/  @P3 STG.E.U16 desc[UR36][R6.64+0x1b2], R135 ;  /* 0x0001b28706003986 */ /* 0x000fe2000c101524 */
[C---:B------:R-:W-:Y:S02]  /*9850*/  ISETP.GT.AND P2, PT, R3.reuse, 0x8, P0 ;  /* 0x000000080300780c */ /* 0x040fe40000744270 */
[C---:B------:R-:W-:Y:S01]  /*9860*/  ISETP.GT.AND P0, PT, R0.reuse, 0xe9, PT ;  /* 0x000000e90000780c */ /* 0x040fe20003f04270 */
[----:B------:R-:W-:Y:S01]  /*9870*/  @P4 STG.E.U16 desc[UR36][R4.64+0x1c0], R136 ;  /* 0x0001c08804004986 */ /* 0x000fe2000c101524 */
[----:B------:R-:W-:Y:S02]  /*9880*/  ISETP.GT.AND P4, PT, R0, 0xe8, PT ;  /* 0x000000e80000780c */ /* 0x000fe40003f84270 */
[----:B------:R-:W-:Y:S01]  /*9890*/  F2FP.BF16.F32.PACK_AB R138, RZ, R138 ;  /* 0x0000008aff8a723e */ /* 0x000fe200000010ff */
[----:B------:R-:W-:Y:S01]  /*98a0*/  @P5 STG.E.U16 desc[UR36][R4.64+0x1c2], R137 ;  /* 0x0001c28904005986 */ /* 0x000fe2000c101524 */
[----:B------:R-:W-:-:S02]  /*98b0*/  ISETP.GT.AND P5, PT, R3, RZ, P4 ;  /* 0x000000ff0300720c */ /* 0x000fc400027a4270 */
[----:B------:R-:W-:Y:S01]  /*98c0*/  F2FP.BF16.F32.PACK_AB R139, RZ, R139 ;  /* 0x0000008bff8b723e */ /* 0x000fe200000010ff */
[----:B------:R-:W-:Y:S01]  /*98d0*/  @P1 STG.E.U16 desc[UR36][R6.64+0x1c0], R138 ;  /* 0x0001c08a06001986 */ /* 0x000fe2000c101524 */
[----:B------:R-:W-:Y:S02]  /*98e0*/  F2FP.BF16.F32.PACK_AB R140, RZ, R140 ;  /* 0x0000008cff8c723e */ /* 0x000fe400000010ff */
[C---:B------:R-:W-:Y:S01]  /*98f0*/  ISETP.GT.AND P3, PT, R3.reuse, RZ, P0 ;  /* 0x000000ff0300720c */ /* 0x040fe20000764270 */
[----:B------:R-:W-:Y:S01]  /*9900*/  @P2 STG.E.U16 desc[UR36][R6.64+0x1c2], R139 ;  /* 0x0001c28b06002986 */ /* 0x000fe2000c101524 */
[C---:B------:R-:W-:Y:S02]  /*9910*/  ISETP.GT.AND P4, PT, R3.reuse, 0x8, P4 ;  /* 0x000000080300780c */ /* 0x040fe40002784270 */
[----:B------:R-:W-:Y:S02]  /*9920*/  F2FP.BF16.F32.PACK_AB R141, RZ, R141 ;  /* 0x0000008dff8d723e */ /* 0x000fe400000010ff */
[----:B------:R-:W-:Y:S01]  /*9930*/  F2FP.BF16.F32.PACK_AB R142, RZ, R142 ;  /* 0x0000008eff8e723e */ /* 0x000fe200000010ff */
[----:B------:R-:W-:Y:S01]  /*9940*/  @P5 STG.E.U16 desc[UR36][R4.64+0x1d0], R140 ;  /* 0x0001d08c04005986 */ /* 0x000fe2000c101524 */
[----:B------:R-:W-:-:S02]  /*9950*/  ISETP.GT.AND P5, PT, R3, 0x8, P0 ;  /* 0x000000080300780c */ /* 0x000fc400007a4270 */
[----:B------:R-:W-:Y:S02]  /*9960*/  F2FP.BF16.F32.PACK_AB R143, RZ, R143 ;  /* 0x0000008fff8f723e */ /* 0x000fe400000010ff */
[C---:B------:R-:W-:Y:S01]  /*9970*/  ISETP.GT.AND P0, PT, R0.reuse, 0xf1, PT ;  /* 0x000000f10000780c */ /* 0x040fe20003f04270 */
[----:B------:R-:W-:Y:S01]  /*9980*/  @P3 STG.E.U16 desc[UR36][R4.64+0x1d2], R141 ;  /* 0x0001d28d04003986 */ /* 0x000fe2000c101524 */
[----:B------:R-:W-:Y:S02]  /*9990*/  ISETP.GT.AND P3, PT, R0, 0xf0, PT ;  /* 0x000000f00000780c */ /* 0x000fe40003f64270 */
[----:B------:R-:W-:Y:S01]  /*99a0*/  F2FP.BF16.F32.PACK_AB R144, RZ, R144 ;  /* 0x00000090ff90723e */ /* 0x000fe200000010ff */
[----:B------:R-:W-:Y:S01]  /*99b0*/  @P4 STG.E.U16 desc[UR36][R6.64+0x1d0], R142 ;  /* 0x0001d08e06004986 */ /* 0x000fe2000c101524 */
[C---:B------:R-:W-:Y:S02]  /*99c0*/  ISETP.GT.AND P4, PT, R3.reuse, RZ, P3 ;  /* 0x000000ff0300720c */ /* 0x040fe40001f84270 */
[C---:B------:R-:W-:Y:S01]  /*99d0*/  ISETP.GT.AND P3, PT, R3.reuse, 0x8, P3 ;  /* 0x000000080300780c */ /* 0x040fe20001f64270 */
[----:B------:R-:W-:Y:S01]  /*99e0*/  @P5 STG.E.U16 desc[UR36][R6.64+0x1d2], R143 ;  /* 0x0001d28f06005986 */ /* 0x000fe2000c101524 */
[----:B------:R-:W-:-:S02]  /*99f0*/  ISETP.GT.AND P5, PT, R3, RZ, P0 ;  /* 0x000000ff0300720c */ /* 0x000fc400007a4270 */
[----:B------:R-:W-:Y:S02]  /*9a00*/  F2FP.BF16.F32.PACK_AB R145, RZ, R145 ;  /* 0x00000091ff91723e */ /* 0x000fe400000010ff */
[C---:B------:R-:W-:Y:S02]  /*9a10*/  ISETP.GT.AND P0, PT, R3.reuse, 0x8, P0 ;  /* 0x000000080300780c */ /* 0x040fe40000704270 */
[C---:B------:R-:W-:Y:S02]  /*9a20*/  ISETP.GT.AND P1, PT, R0.reuse, 0xf9, PT ;  /* 0x000000f90000780c */ /* 0x040fe40003f24270 */
[----:B------:R-:W-:Y:S01]  /*9a30*/  ISETP.GT.AND P2, PT, R0, 0xf8, PT ;  /* 0x000000f80000780c */ /* 0x000fe20003f44270 */
[----:B------:R-:W-:Y:S01]  /*9a40*/  @P4 STG.E.U16 desc[UR36][R4.64+0x1e0], R144 ;  /* 0x0001e09004004986 */ /* 0x000fe2000c101524 */
[C---:B------:R-:W-:Y:S01]  /*9a50*/  ISETP.GT.AND P4, PT, R3.reuse, RZ, P1 ;  /* 0x000000ff0300720c */ /* 0x040fe20000f84270 */
[----:B------:R-:W-:Y:S01]  /*9a60*/  @P3 IMAD.MOV.U32 R2, RZ, RZ, R6 ;  /* 0x000000ffff023224 */ /* 0x000fe200078e0006 */
[C---:B------:R-:W-:Y:S01]  /*9a70*/  ISETP.GT.AND P1, PT, R3.reuse, 0x8, P1 ;  /* 0x000000080300780c */ /* 0x040fe20000f24270 */
[----:B------:R-:W-:Y:S01]  /*9a80*/  @P5 STG.E.U16 desc[UR36][R4.64+0x1e2], R145 ;  /* 0x0001e29104005986 */ /* 0x000fe2000c101524 */
[----:B------:R-:W-:-:S02]  /*9a90*/  ISETP.GT.AND P5, PT, R3, RZ, P2 ;  /* 0x000000ff0300720c */ /* 0x000fc400017a4270 */
[----:B------:R-:W-:Y:S01]  /*9aa0*/  ISETP.GT.AND P2, PT, R3, 0x8, P2 ;  /* 0x000000080300780c */ /* 0x000fe20001744270 */
[----:B------:R-:W-:Y:S01]  /*9ab0*/  @P3 IMAD.MOV.U32 R3, RZ, RZ, R7 ;  /* 0x000000ffff033224 */ /* 0x000fe200078e0007 */
[----:B------:R-:W-:Y:S02]  /*9ac0*/  F2FP.BF16.F32.PACK_AB R146, RZ, R146 ;  /* 0x00000092ff92723e */ /* 0x000fe400000010ff */
[----:B------:R-:W-:Y:S02]  /*9ad0*/  F2FP.BF16.F32.PACK_AB R147, RZ, R147 ;  /* 0x00000093ff93723e */ /* 0x000fe400000010ff */
[----:B------:R-:W-:Y:S01]  /*9ae0*/  F2FP.BF16.F32.PACK_AB R148, RZ, R148 ;  /* 0x00000094ff94723e */ /* 0x000fe200000010ff */
[----:B------:R0:W-:Y:S01]  /*9af0*/  @P3 STG.E.U16 desc[UR36][R2.64+0x1e0], R146 ;  /* 0x0001e09202003986 */ /* 0x0001e2000c101524 */
[----:B------:R-:W-:Y:S02]  /*9b00*/  F2FP.BF16.F32.PACK_AB R149, RZ, R149 ;  /* 0x00000095ff95723e */ /* 0x000fe400000010ff */
[----:B------:R-:W-:-:S02]  /*9b10*/  F2FP.BF16.F32.PACK_AB R150, RZ, R150 ;  /* 0x00000096ff96723e */ /* 0x000fc400000010ff */
[----:B------:R-:W-:Y:S01]  /*9b20*/  F2FP.BF16.F32.PACK_AB R151, RZ, R151 ;  /* 0x00000097ff97723e */ /* 0x000fe200000010ff */
[----:B0-----:R-:W-:Y:S02]  /*9b30*/  @P0 IMAD.MOV.U32 R2, RZ, RZ, R6 ;  /* 0x000000ffff020224 */ /* 0x001fe400078e0006 */
[----:B------:R-:W-:-:S05]  /*9b40*/  @P0 IMAD.MOV.U32 R3, RZ, RZ, R7 ;  /* 0x000000ffff030224 */ /* 0x000fca00078e0007 */
[----:B------:R0:W-:Y:S02]  /*9b50*/  @P0 STG.E.U16 desc[UR36][R2.64+0x1e2], R147 ;  /* 0x0001e29302000986 */ /* 0x0001e4000c101524 */
[----:B0-----:R-:W-:Y:S02]  /*9b60*/  @P5 IMAD.MOV.U32 R2, RZ, RZ, R4 ;  /* 0x000000ffff025224 */ /* 0x001fe400078e0004 */
[----:B------:R-:W-:-:S05]  /*9b70*/  @P5 IMAD.MOV.U32 R3, RZ, RZ, R5 ;  /* 0x000000ffff035224 */ /* 0x000fca00078e0005 */
[----:B------:R0:W-:Y:S04]  /*9b80*/  @P5 STG.E.U16 desc[UR36][R2.64+0x1f0], R148 ;  /* 0x0001f09402005986 */ /* 0x0001e8000c101524 */
[----:B------:R1:W-:Y:S01]  /*9b90*/  @P4 STG.E.U16 desc[UR36][R4.64+0x1f2], R149 ;  /* 0x0001f29504004986 */ /* 0x0003e2000c101524 */
[----:B0-----:R-:W-:Y:S02]  /*9ba0*/  @P2 IMAD.MOV.U32 R2, RZ, RZ, R6 ;  /* 0x000000ffff022224 */ /* 0x001fe400078e0006 */
[----:B------:R-:W-:-:S05]  /*9bb0*/  @P2 IMAD.MOV.U32 R3, RZ, RZ, R7 ;  /* 0x000000ffff032224 */ /* 0x000fca00078e0007 */
[----:B------:R1:W-:Y:S04]  /*9bc0*/  @P2 STG.E.U16 desc[UR36][R2.64+0x1f0], R150 ;  /* 0x0001f09602002986 */ /* 0x0003e8000c101524 */
[----:B------:R1:W-:Y:S02]  /*9bd0*/  @P1 STG.E.U16 desc[UR36][R6.64+0x1f2], R151 ;  /* 0x0001f29706001986 */ /* 0x0003e4000c101524 */
.L_x_287:
[----:B------:R-:W-:Y:S05]  /*9be0*/  BSYNC B0 ;  /* 0x0000000000007941 */ /* 0x000fea0003800000 */
.L_x_33:
[----:B01----:R-:W2:Y:S01]  /*9bf0*/  LDL.64 R2, [R1] ;  /* 0x0000000001027983 */ /* 0x003ea20000100a00 */
[----:B------:R-:W-:Y:S01]  /*9c00*/  ULDC.64 UR4, c[0x0][0x650] ;  /* 0x0001940000047ab9 */ /* 0x000fe20000000a00 */
[----:B------:R0:W-:Y:S01]  /*9c10*/  SYNCS.ARRIVE.TRANS64.A1T0 RZ, [R160+UR45], RZ ;  /* 0x000000ffa0ff79a7 */ /* 0x0001e2000810002d */
[----:B------:R-:W-:Y:S01]  /*9c20*/  PRMT R0, RZ, 0x7610, R0 ;  /* 0x00007610ff007816 */ /* 0x000fe20000000000 */
[----:B------:R-:W-:Y:S02]  /*9c30*/  IMAD.MOV.U32 R19, RZ, RZ, -0x1 ;  /* 0xffffffffff137424 */ /* 0x000fe400078e00ff */
[----:B-----5:R-:W-:Y:S01]  /*9c40*/  IMAD.MOV.U32 R22, RZ, RZ, -0x1 ;  /* 0xffffffffff167424 */ /* 0x020fe200078e00ff */
[----:B--2---:R-:W-:-:S04]  /*9c50*/  LEA R18, P0, R2, R18, 0x1 ;  /* 0x0000001202127211 */ /* 0x004fc800078008ff */
[----:B------:R-:W-:Y:S01]  /*9c60*/  LEA.HI.X R17, R2, R17, R23, 0x1, P0 ;  /* 0x0000001102117211 */ /* 0x000fe200000f0c17 */
[----:B------:R-:W-:Y:S01]  /*9c70*/  IMAD.MOV.U32 R2, RZ, RZ, -0x1 ;  /* 0xffffffffff027424 */ /* 0x000fe200078e00ff */
[----:B------:R-:W-:-:S04]  /*9c80*/  ISETP.GE.U32.AND P0, PT, R18, UR4, PT ;  /* 0x0000000412007c0c */ /* 0x000fc8000bf06070 */
[----:B------:R-:W-:-:S13]  /*9c90*/  ISETP.GE.U32.AND.EX P0, PT, R17, UR5, PT, P0 ;  /* 0x0000000511007c0c */ /* 0x000fda000bf06100 */
[----:B0-----:R-:W-:Y:S05]  /*9ca0*/  @P0 BRA `(.L_x_288) ;  /* 0x0000000400700947 */ /* 0x001fea0003800000 */
[----:B------:R-:W0:Y:S01]  /*9cb0*/  S2R R10, SR_CTAID.X ;  /* 0x00000000000a7919 */ /* 0x000e220000002500 */
[----:B---34-:R-:W1:Y:S01]  /*9cc0*/  LDC.64 R8, c[0x0][0x628] ;  /* 0x00018a00ff087b82 */ /* 0x018e620000000a00 */
[----:B------:R-:W-:Y:S01]  /*9cd0*/  ULDC UR4, c[0x0][0x150] ;  /* 0x0000540000047ab9 */ /* 0x000fe20000000800 */
[----:B------:R-:W-:Y:S01]  /*9ce0*/  IMAD.MOV.U32 R6, RZ, RZ, R18 ;  /* 0x000000ffff067224 */ /* 0x000fe200078e0012 */
[----:B------:R-:W2:Y:S01]  /*9cf0*/  S2R R20, SR_CTAID.Y ;  /* 0x0000000000147919 */ /* 0x000ea20000002600 */
[----:B------:R-:W-:-:S04]  /*9d00*/  IMAD.MOV.U32 R7, RZ, RZ, R17 ;  /* 0x000000ffff077224 */ /* 0x000fc800078e0011 */
[----:B------:R-:W3:Y:S08]  /*9d10*/  LDC R15, c[0x0][0x144] ;  /* 0x00005100ff0f7b82 */ /* 0x000ef00000000800 */
[----:B------:R-:W4:Y:S08]  /*9d20*/  LDC R0, c[0x0][0x630] ;  /* 0x00018c00ff007b82 */ /* 0x000f300000000800 */
[----:B------:R-:W2:Y:S01]  /*9d30*/  LDC.64 R12, c[0x0][0x620] ;  /* 0x00018800ff0c7b82 */ /* 0x000ea20000000a00 */
[----:B-1----:R-:W-:-:S04]  /*9d40*/  ISETP.NE.U32.AND P0, PT, R8, RZ, PT ;  /* 0x000000ff0800720c */ /* 0x002fc80003f05070 */
[----:B------:R-:W-:Y:S02]  /*9d50*/  ISETP.NE.AND.EX P0, PT, R9, RZ, PT, P0 ;  /* 0x000000ff0900720c */ /* 0x000fe40003f05300 */
[----:B0-----:R-:W-:-:S05]  /*9d60*/  I2FP.F32.U32 R2, R10 ;  /* 0x0000000a00027245 */ /* 0x001fca0000201000 */
[----:B------:R-:W-:-:S04]  /*9d70*/  FMUL R2, R2, UR4 ;  /* 0x0000000402027c20 */ /* 0x000fc80008400000 */
[----:B------:R0:W1:Y:S02]  /*9d80*/  F2I.U32.TRUNC.NTZ R14, R2 ;  /* 0x00000002000e7305 */ /* 0x000064000020f000 */
[----:B---34-:R-:W-:Y:S05]  /*9d90*/  @!P0 BRA `(.L_x_289) ;  /* 0x0000000000288947 */ /* 0x018fea0003800000 */
[----:B------:R-:W3:Y:S02]  /*9da0*/  LDC R3, c[0x0][0x634] ;  /* 0x00018d00ff037b82 */ /* 0x000ee40000000800 */
[----:B---3--:R-:W-:-:S05]  /*9db0*/  IADD3 R7, P0, R18, R3, RZ ;  /* 0x0000000312077210 */ /* 0x008fca0007f1e0ff */
[----:B------:R-:W-:-:S04]  /*9dc0*/  IMAD.X R11, RZ, RZ, R17, P0 ;  /* 0x000000ffff0b7224 */ /* 0x000fc800000e0611 */
[----:B0-----:R-:W-:-:S04]  /*9dd0*/  IMAD.WIDE.U32 R2, R11, R8, RZ ;  /* 0x000000080b027225 */ /* 0x001fc800078e00ff */
[----:B------:R-:W-:-:S04]  /*9de0*/  IMAD.WIDE.U32 R4, P0, R7, R9, R2 ;  /* 0x0000000907047225 */ /* 0x000fc80007800002 */
[----:B------:R-:W-:-:S04]  /*9df0*/  IMAD.WIDE.U32 R2, R7, R8, RZ ;  /* 0x0000000807027225 */ /* 0x000fc800078e00ff */
[----:B------:R-:W-:Y:S01]  /*9e00*/  IMAD.X R7, RZ, RZ, RZ, P0 ;  /* 0x000000ffff077224 */ /* 0x000fe200000e06ff */
[----:B------:R-:W-:Y:S01]  /*9e10*/  IADD3 RZ, P0, R3, R4, RZ ;  /* 0x0000000403ff7210 */ /* 0x000fe20007f1e0ff */
[----:B------:R-:W-:-:S04]  /*9e20*/  IMAD.MOV.U32 R6, RZ, RZ, R5 ;  /* 0x000000ffff067224 */ /* 0x000fc800078e0005 */
[----:B------:R-:W-:-:S08]  /*9e30*/  IMAD.WIDE.U32.X R6, R11, R9, R6, P0 ;  /* 0x000000090b067225 */ /* 0x000fd000000e0406 */
.L_x_289:
[----:B------:R-:W3:Y:S01]  /*9e40*/  LDC.64 R26, c[0x0][0x640] ;  /* 0x00019000ff1a7b82 */ /* 0x000ee20000000a00 */
[-C--:B------:R-:W-:Y:S01]  /*9e50*/  SHF.R.U64 R11, R6, R0.reuse, R7 ;  /* 0x00000000060b7219 */ /* 0x080fe20000001207 */
[----:B------:R-:W-:Y:S01]  /*9e60*/  IMAD.MOV.U32 R19, RZ, RZ, R17 ;  /* 0x000000ffff137224 */ /* 0x000fe200078e0011 */
[----:B------:R-:W-:Y:S01]  /*9e70*/  SHF.R.U32.HI R0, RZ, R0, R7 ;  /* 0x00000000ff007219 */ /* 0x000fe20000011607 */
[----:B-1----:R-:W-:Y:S01]  /*9e80*/  IMAD.MOV R14, RZ, RZ, -R14 ;  /* 0x000000ffff0e7224 */ /* 0x002fe200078e0a0e */
[----:B------:R-:W-:Y:S01]  /*9e90*/  IADD3 R5, P0, RZ, -R11, RZ ;  /* 0x8000000bff057210 */ /* 0x000fe20007f1e0ff */
[----:B------:R-:W-:Y:S01]  /*9ea0*/  ULDC UR4, c[0x0][0x154] ;  /* 0x0000550000047ab9 */ /* 0x000fe20000000800 */
[----:B------:R-:W-:Y:S01]  /*9eb0*/  IMAD.MOV.U32 R7, RZ, RZ, 0x1 ;  /* 0x00000001ff077424 */ /* 0x000fe200078e00ff */
[----:B------:R-:W1:Y:S01]  /*9ec0*/  LDC R4, c[0x0][0x618] ;  /* 0x00018600ff047b82 */ /* 0x000e620000000800 */
[----:B------:R-:W-:Y:S02]  /*9ed0*/  IMAD R22, R15, R14, R10 ;  /* 0x0000000e0f167224 */ /* 0x000fe400078e020a */
[----:B------:R-:W-:-:S04]  /*9ee0*/  IMAD.X R3, RZ, RZ, ~R0, P0 ;  /* 0x000000ffff037224 */ /* 0x000fc800000e0e00 */
[-C--:B--2---:R-:W-:Y:S01]  /*9ef0*/  IMAD R0, R3, R12.reuse, RZ ;  /* 0x0000000c03007224 */ /* 0x084fe200078e02ff */
[----:B------:R-:W2:Y:S01]  /*9f00*/  LDC R6, c[0x0][0x608] ;  /* 0x00018200ff067b82 */ /* 0x000ea20000000800 */
[----:B0-----:R-:W-:-:S04]  /*9f10*/  IMAD.WIDE.U32 R2, R5, R12, R18 ;  /* 0x0000000c05027225 */ /* 0x001fc800078e0012 */
[----:B------:R-:W-:Y:S01]  /*9f20*/  IMAD R5, R5, R13, R0 ;  /* 0x0000000d05057224 */ /* 0x000fe200078e0200 */
[----:B------:R-:W-:Y:S02]  /*9f30*/  I2FP.F32.U32 R0, R20 ;  /* 0x0000001400007245 */ /* 0x000fe40000201000 */
[----:B------:R-:W0:Y:S01]  /*9f40*/  LDC R24, c[0x0][0x658] ;  /* 0x00019600ff187b82 */ /* 0x000e220000000800 */
[----:B------:R-:W-:Y:S01]  /*9f50*/  IMAD.IADD R3, R3, 0x1, R5 ;  /* 0x0000000103037824 */ /* 0x000fe200078e0205 */
[----:B---3--:R-:W-:Y:S01]  /*9f60*/  ISETP.NE.U32.AND P0, PT, R26, RZ, PT ;  /* 0x000000ff1a00720c */ /* 0x008fe20003f05070 */
[----:B------:R-:W-:Y:S01]  /*9f70*/  FMUL R0, R0, UR4 ;  /* 0x0000000400007c20 */ /* 0x000fe20008400000 */
[----:B------:R-:W-:Y:S02]  /*9f80*/  IMAD.MOV.U32 R5, RZ, RZ, -0x1 ;  /* 0xffffffffff057424 */ /* 0x000fe400078e00ff */
[----:B------:R-:W-:Y:S01]  /*9f90*/  ISETP.NE.AND.EX P0, PT, R27, RZ, PT, P0 ;  /* 0x000000ff1b00720c */ /* 0x000fe20003f05300 */
[----:B------:R3:W4:Y:S01]  /*9fa0*/  F2I.U32.TRUNC.NTZ R12, R0 ;  /* 0x00000000000c7305 */ /* 0x000722000020f000 */
[----:B------:R-:W3:Y:S01]  /*9fb0*/  LDC R15, c[0x0][0x148] ;  /* 0x00005200ff0f7b82 */ /* 0x000ee20000000800 */
[----:B-1----:R-:W-:-:S02]  /*9fc0*/  SHF.R.U64 R10, R2, R4, R3 ;  /* 0x00000004020a7219 */ /* 0x002fc40000001203 */
[----:B------:R-:W-:-:S05]  /*9fd0*/  SHF.R.U32.HI R3, RZ, R4, R3 ;  /* 0x00000004ff037219 */ /* 0x000fca0000011603 */
[----:B------:R-:W1:Y:S01]  /*9fe0*/  LDC R14, c[0x0][0x600] ;  /* 0x00018000ff0e7b82 */ /* 0x000e620000000800 */
[-CC-:B--2---:R-:W-:Y:S02]  /*9ff0*/  SHF.R.U64 R8, R10, R6.reuse, R3.reuse ;  /* 0x000000060a087219 */ /* 0x184fe40000001203 */
[----:B------:R-:W-:-:S05]  /*a000*/  SHF.R.U32.HI R3, RZ, R6, R3 ;  /* 0x00000006ff037219 */ /* 0x000fca0000011603 */
[----:B------:R-:W2:Y:S01]  /*a010*/  LDC R21, c[0x0][0x648] ;  /* 0x00019200ff157b82 */ /* 0x000ea20000000800 */
[-CC-:B0-----:R-:W-:Y:S02]  /*a020*/  SHF.R.U64 R13, R8, R24.reuse, R3.reuse ;  /* 0x00000018080d7219 */ /* 0x181fe40000001203 */
[-C--:B------:R-:W-:Y:S02]  /*a030*/  SHF.L.U32 R5, R5, R24.reuse, RZ ;  /* 0x0000001805057219 */ /* 0x080fe400000006ff */
[-C--:B------:R-:W-:Y:S01]  /*a040*/  SHF.R.U32.HI R3, RZ, R24.reuse, R3 ;  /* 0x00000018ff037219 */ /* 0x080fe20000011603 */
[----:B------:R-:W-:Y:S01]  /*a050*/  IMAD.MOV.U32 R2, RZ, RZ, R13 ;  /* 0x000000ffff027224 */ /* 0x000fe200078e000d */
[----:B------:R-:W-:Y:S01]  /*a060*/  SHF.L.U32 R24, R7, R24, RZ ;  /* 0x0000001807187219 */ /* 0x000fe200000006ff */
[----:B------:R-:W0:Y:S01]  /*a070*/  LDC R25, c[0x0][0x638] ;  /* 0x00018e00ff197b82 */ /* 0x000e220000000800 */
[----:B------:R-:W-:-:S07]  /*a080*/  LOP3.LUT R19, RZ, R5, RZ, 0x33, !PT ;  /* 0x00000005ff137212 */ /* 0x000fce00078e33ff */
[----:B------:R-:W0:Y:S01]  /*a090*/  LDC R28, c[0x0][0x610] ;  /* 0x00018400ff1c7b82 */ /* 0x000e220000000800 */
[----:B----4-:R-:W-:Y:S05]  /*a0a0*/  @!P0 BRA `(.L_x_290) ;  /* 0x0000000000288947 */ /* 0x010fea0003800000 */
[----:B---3--:R-:W3:Y:S02]  /*a0b0*/  LDC R0, c[0x0][0x64c] ;  /* 0x00019300ff007b82 */ /* 0x008ee40000000800 */
[----:B---3--:R-:W-:-:S05]  /*a0c0*/  IADD3 R7, P0, R13, R0, RZ ;  /* 0x000000000d077210 */ /* 0x008fca0007f1e0ff */
        /* <DEDUP_REMOVED lines=8> */
.L_x_290:
[----:B------:R-:W4:Y:S01]  /*a150*/  LDC R4, c[0x0][0x65c] ;  /* 0x00019700ff047b82 */ /* 0x000f220000000800 */
[----:B--23--:R-:W-:Y:S01]  /*a160*/  SHF.R.U64 R0, R2, R21, R3 ;  /* 0x0000001502007219 */ /* 0x00cfe20000001203 */
[----:B-1----:R-:W-:Y:S01]  /*a170*/  VIADD R3, R14, 0xffffffff ;  /* 0xffffffff0e037836 */ /* 0x002fe20000000000 */
[----:B------:R-:W-:Y:S01]  /*a180*/  LOP3.LUT R19, R8, R19, RZ, 0xc0, !PT ;  /* 0x0000001308137212 */ /* 0x000fe200078ec0ff */
[----:B------:R-:W-:Y:S02]  /*a190*/  IMAD.MOV R12, RZ, RZ, -R12 ;  /* 0x000000ffff0c7224 */ /* 0x000fe400078e0a0c */
[----:B------:R-:W-:Y:S01]  /*a1a0*/  IMAD.MOV R2, RZ, RZ, -R0 ;  /* 0x000000ffff027224 */ /* 0x000fe200078e0a00 */
[----:B------:R-:W-:Y:S01]  /*a1b0*/  LOP3.LUT R3, R10, R3, RZ, 0xc0, !PT ;  /* 0x000000030a037212 */ /* 0x000fe200078ec0ff */
[----:B------:R-:W-:Y:S02]  /*a1c0*/  IMAD R19, R24, R0, R19 ;  /* 0x0000000018137224 */ /* 0x000fe400078e0213 */
[----:B0-----:R-:W-:-:S04]  /*a1d0*/  IMAD R0, R2, R25, R13 ;  /* 0x0000001902007224 */ /* 0x001fc800078e020d */
[----:B------:R-:W-:Y:S01]  /*a1e0*/  IMAD R2, R0, R14, R3 ;  /* 0x0000000e00027224 */ /* 0x000fe200078e0203 */
[----:B----4-:R-:W-:Y:S01]  /*a1f0*/  ISETP.NE.AND P0, PT, R4, 0x1, PT ;  /* 0x000000010400780c */ /* 0x010fe20003f05270 */
[----:B------:R-:W-:-:S05]  /*a200*/  IMAD.MOV.U32 R4, RZ, RZ, 0x1 ;  /* 0x00000001ff047424 */ /* 0x000fca00078e00ff */
[----:B------:R-:W-:-:S07]  /*a210*/  PRMT R0, R4, 0x7610, R0 ;  /* 0x0000761004007816 */ /* 0x000fce0000000000 */
[----:B------:R-:W-:-:S04]  /*a220*/  @P0 IMAD R22, R15, R12, R20 ;  /* 0x0000000c0f160224 */ /* 0x000fc800078e0214 */
[----:B------:R-:W-:-:S05]  /*a230*/  IMAD R19, R19, R28, R22 ;  /* 0x0000001c13137224 */ /* 0x000fca00078e0216 */
[----:B------:R-:W-:Y:S02]  /*a240*/  SEL R22, R2, R19, !P0 ;  /* 0x0000001302167207 */ /* 0x000fe40004000000 */
[----:B------:R-:W-:Y:S01]  /*a250*/  SEL R19, R19, R2, !P0 ;  /* 0x0000000213137207 */ /* 0x000fe20004000000 */
[----:B------:R-:W-:-:S07]  /*a260*/  IMAD.MOV.U32 R2, RZ, RZ, R11 ;  /* 0x000000ffff027224 */ /* 0x000fce00078e000b */
.L_x_288:
[----:B------:R-:W-:Y:S02]  /*a270*/  LOP3.LUT P0, RZ, R0, 0xff, RZ, 0xc0, !PT ;  /* 0x000000ff00ff7812 */ /* 0x000fe4000780c0ff */
[----:B------:R-:W-:-:S11]  /*a280*/  LOP3.LUT R173, R173, 0x1, RZ, 0x3c, !PT ;  /* 0x00000001adad7812 */ /* 0x000fd600078e3cff */
[----:B------:R-:W-:Y:S05]  /*a290*/  @P0 BRA `(.L_x_291) ;  /* 0xffffff7400000947 */ /* 0x000fea000383ffff */
[----:B------:R-:W-:Y:S05]  /*a2a0*/  EXIT ;  /* 0x000000000000794d */ /* 0x000fea0003800000 */
.L_x_14:
[----:B------:R-:W-:-:S08]  /*a2b0*/  ISETP.NE.AND P0, PT, R0, RZ, PT ;  /* 0x000000ff0000720c */ /* 0x000fd00003f05270 */
[----:B0-----:R-:W0:-:S00]  /*a2c0*/  USETMAXREG.DEALLOC.CTAPOOL 0x28 ;  /* 0x00000028000079c8 */ /* 0x001e0000080e0500 */
[----:B------:R-:W-:Y:S05]  /*a2d0*/  @P0 EXIT ;  /* 0x000000000000094d */ /* 0x000fea0003800000 */
[----:B0-----:R-:W-:Y:S01]  /*a2e0*/  LOP3.LUT P0, RZ, R8, 0xff, RZ, 0xc0, !PT ;  /* 0x000000ff08ff7812 */ /* 0x001fe2000780c0ff */
[----:B------:R-:W-:Y:S02]  /*a2f0*/  IMAD.MOV.U32 R0, RZ, RZ, 0x1 ;  /* 0x00000001ff007424 */ /* 0x000fe400078e00ff */
[----:B------:R-:W-:-:S10]  /*a300*/  IMAD.MOV.U32 R7, RZ, RZ, RZ ;  /* 0x000000ffff077224 */ /* 0x000fd400078e00ff */
[----:B------:R-:W-:Y:S05]  /*a310*/  @!P0 BRA `(.L_x_292) ;  /* 0x0000000c001c8947 */ /* 0x000fea0003800000 */
[----:B------:R-:W-:Y:S01]  /*a320*/  LOP3.LUT P0, RZ, R4, 0x1f, RZ, 0xc0, !PT ;  /* 0x0000001f04ff7812 */ /* 0x000fe2000780c0ff */
[----:B------:R-:W-:Y:S01]  /*a330*/  ULDC UR5, c[0x0][0x658] ;  /* 0x0001960000057ab9 */ /* 0x000fe20000000800 */
[----:B------:R-:W-:Y:S01]  /*a340*/  UMOV UR6, 0xffffffff ;  /* 0xffffffff00067882 */ /* 0x000fe20000000000 */
[----:B------:R-:W-:Y:S01]  /*a350*/  BSSY B0, `(.L_x_292) ;  /* 0x00000c3000007945 */ /* 0x000fe20003800000 */
[----:B------:R-:W-:Y:S01]  /*a360*/  USHF.L.U32 UR6, UR6, UR5, URZ ;  /* 0x0000000506067299 */ /* 0x000fe2000800063f */
[C---:B------:R-:W-:Y:S01]  /*a370*/  ISETP.NE.AND P2, PT, R3.reuse, RZ, PT ;  /* 0x000000ff0300720c */ /* 0x040fe20003f45270 */
[----:B------:R-:W-:Y:S01]  /*a380*/  IMAD.MOV.U32 R8, RZ, RZ, 0x1 ;  /* 0x00000001ff087424 */ /* 0x000fe200078e00ff */
[----:B------:R-:W-:Y:S01]  /*a390*/  ISETP.NE.OR P0, PT, R3, RZ, !P0 ;  /* 0x000000ff0300720c */ /* 0x000fe20004705670 */
[----:B------:R-:W-:Y:S01]  /*a3a0*/  IMAD.MOV.U32 R0, RZ, RZ, 0x1 ;  /* 0x00000001ff007424 */ /* 0x000fe200078e00ff */
[----:B------:R-:W-:Y:S01]  /*a3b0*/  LOP3.LUT R6, R16, 0x2, RZ, 0xfc, !PT ;  /* 0x0000000210067812 */ /* 0x000fe200078efcff */
[----:B------:R-:W-:Y:S01]  /*a3c0*/  IMAD.MOV.U32 R7, RZ, RZ, RZ ;  /* 0x000000ffff077224 */ /* 0x000fe200078e00ff */
[----:B------:R-:W-:Y:S01]  /*a3d0*/  ULDC UR4, c[0x0][0x600] ;  /* 0x0001800000047ab9 */ /* 0x000fe20000000800 */
[----:B------:R-:W-:Y:S01]  /*a3e0*/  UMOV UR7, 0x1 ;  /* 0x0000000100077882 */ /* 0x000fe20000000000 */
[----:B------:R-:W-:-:S02]  /*a3f0*/  UIADD3 UR19, UR40, 0x1, URZ ;  /* 0x0000000128137890 */ /* 0x000fc4000fffe03f */
[----:B------:R-:W-:Y:S02]  /*a400*/  UIADD3 UR15, UR4, -0x1, URZ ;  /* 0xffffffff040f7890 */ /* 0x000fe4000fffe03f */
[----:B------:R-:W-:Y:S02]  /*a410*/  USHF.L.U32 UR17, UR7, UR5, URZ ;  /* 0x0000000507117299 */ /* 0x000fe4000800063f */
[----:B------:R-:W-:Y:S01]  /*a420*/  ULOP3.LUT UR16, URZ, UR6, URZ, 0x33, !UPT ;  /* 0x000000063f107292 */ /* 0x000fe2000f8e333f */
[----:B------:R-:W-:-:S11]  /*a430*/  ULDC.64 UR20, c[0x0][0x198] ;  /* 0x0000660000147ab9 */ /* 0x000fd60000000a00 */
.L_x_304:
[----:B------:R-:W-:-:S03]  /*a440*/  UMOV UR4, 0xffffffff ;  /* 0xffffffff00047882 */ /* 0x000fc60000000000 */
[----:B------:R-:W-:Y:S05]  /*a450*/  BRA.DIV UR4, `(.L_x_293) ;  /* 0x0000001a04687947 */ /* 0x000fea000b800000 */
[----:B------:R-:W-:-:S13]  /*a460*/  ELECT P6, URZ, PT ;  /* 0x00000000003f782f */ /* 0x000fda00038c0000 */
.L_x_335:
[----:B------:R-:W0:Y:S01]  /*a470*/  LDC R3, c[0x0][0x28c] ;  /* 0x0000a300ff037b82 */ /* 0x000e220000000800 */
[----:B------:R-:W-:Y:S01]  /*a480*/  BSSY B1, `(.L_x_294) ;  /* 0x0000037000017945 */ /* 0x000fe20003800000 */
[----:B0-----:R-:W-:-:S13]  /*a490*/  ISETP.LT.OR P6, PT, R3, 0x1, !P6 ;  /* 0x000000010300780c */ /* 0x001fda00077c1670 */
[----:B------:R-:W-:Y:S05]  /*a4a0*/  @P6 BRA `(.L_x_295) ;  /* 0x0000000000d06947 */ /* 0x000fea0003800000 */
[----:B------:R-:W-:Y:S02]  /*a4b0*/  IMAD.SHL.U32 R22, R22, 0x100, RZ ;  /* 0x0000010016167824 */ /* 0x000fe400078e00ff */
[----:B------:R-:W-:Y:S02]  /*a4c0*/  IMAD.SHL.U32 R19, R19, 0x40, RZ ;  /* 0x0000004013137824 */ /* 0x000fe400078e00ff */
[----:B------:R-:W-:Y:S02]  /*a4d0*/  IMAD.MOV.U32 R12, RZ, RZ, RZ ;  /* 0x000000ffff0c7224 */ /* 0x000fe400078e00ff */
[----:B------:R-:W-:Y:S02]  /*a4e0*/  IMAD.U32 R13, RZ, RZ, UR19 ;  /* 0x00000013ff0d7e24 */ /* 0x000fe4000f8e00ff */
[----:B------:R-:W-:Y:S02]  /*a4f0*/  IMAD.MOV.U32 R3, RZ, RZ, R0 ;  /* 0x000000ffff037224 */ /* 0x000fe400078e0000 */
[----:B------:R-:W-:-:S07]  /*a500*/  IMAD.MOV.U32 R4, RZ, RZ, R7 ;  /* 0x000000ffff047224 */ /* 0x000fce00078e0007 */
.L_x_299:
[----:B------:R-:W0:Y:S01]  /*a510*/  S2R R10, SR_CgaCtaId ;  /* 0x00000000000a7919 */ /* 0x000e220000008800 */
[----:B------:R-:W-:Y:S01]  /*a520*/  MOV R5, 0x400 ;  /* 0x0000040000057802 */ /* 0x000fe20000000f00 */
[----:B------:R-:W1:Y:S03]  /*a530*/  @!P2 LDC R9, c[0x0][0x500] ;  /* 0x00014000ff09ab82 */ /* 0x000e660000000800 */
[----:B0-----:R-:W-:Y:S02]  /*a540*/  LEA R11, R10, R5, 0x18 ;  /* 0x000000050a0b7211 */ /* 0x001fe400078ec0ff */
[----:B------:R-:W-:-:S03]  /*a550*/  SHF.L.U32 R5, R3, 0x1f, RZ ;  /* 0x0000001f03057819 */ /* 0x000fc600000006ff */
[----:B------:R-:W-:-:S04]  /*a560*/  IMAD R10, R4, 0x8, R11 ;  /* 0x00000008040a7824 */ /* 0x000fc800078e020b */
[----:B------:R-:W0:Y:S02]  /*a570*/  SYNCS.PHASECHK.TRANS64.TRYWAIT P1, [R10+URZ+0xb0], R5 ;  /* 0x0000b0050a0075a7 */ /* 0x000e24000802017f */
[----:B01----:R-:W-:Y:S05]  /*a580*/  @!P1 BRA `(.L_x_296) ;  /* 0x00000018003c9947 */ /* 0x003fea0003800000 */
.L_x_336:
[----:B0-----:R-:W-:Y:S01]  /*a590*/  PRMT R5, R6, 0x9910, RZ ;  /* 0x0000991006057816 */ /* 0x001fe200000000ff */
[----:B------:R0:W-:Y:S03]  /*a5a0*/  @!P2 SYNCS.ARRIVE.TRANS64 RZ, [R10+URZ], R9 ;  /* 0x000000090affa9a7 */ /* 0x0001e6000800003f */
[----:B------:R-:W-:-:S13]  /*a5b0*/  ISETP.NE.AND P1, PT, R5, 0x2, PT ;  /* 0x000000020500780c */ /* 0x000fda0003f25270 */
[----:B0-----:R-:W-:Y:S05]  /*a5c0*/  @P1 BRA `(.L_x_297) ;  /* 0x0000000000041947 */ /* 0x001fea0003800000 */
[----:B------:R-:W-:Y:S01]  /*a5d0*/  BPT.TRAP 0x1 ;  /* 0x000000040000795c */ /* 0x000fe20000300000 */
.L_x_297:
[----:B------:R-:W-:Y:S05]  /*a5e0*/  @P0 BRA `(.L_x_298) ;  /* 0x0000000000040947 */ /* 0x000fea0003800000 */
[----:B------:R-:W-:Y:S01]  /*a5f0*/  BPT.TRAP 0x1 ;  /* 0x000000040000795c */ /* 0x000fe20000300000 */
.L_x_298:
[--C-:B------:R-:W-:Y:S01]  /*a600*/  IMAD R5, R4, 0x800, R11.reuse ;  /* 0x0000080004057824 */ /* 0x100fe200078e020b */
[----:B------:R-:W-:Y:S01]  /*a610*/  R2UR UR9, R10 ;  /* 0x000000000a0972ca */ /* 0x000fe200000e0000 */
[C---:B------:R-:W-:Y:S01]  /*a620*/  IMAD R11, R4.reuse, 0x2000, R11 ;  /* 0x00002000040b7824 */ /* 0x040fe200078e020b */
[----:B------:R-:W-:Y:S01]  /*a630*/  UIADD3 UR4, UP0, UR20, 0xf0, URZ ;  /* 0x000000f014047890 */ /* 0x000fe2000ff1e03f */
[----:B------:R-:W-:Y:S01]  /*a640*/  VIADD R13, R13, 0xffffffff ;  /* 0xffffffff0d0d7836 */ /* 0x000fe20000000000 */
[----:B------:R-:W-:Y:S01]  /*a650*/  R2UR UR5, R5 ;  /* 0x00000000050572ca */ /* 0x000fe200000e0000 */
[----:B------:R-:W-:Y:S01]  /*a660*/  UIADD3 UR22, UP1, UR20, 0x1f0, URZ ;  /* 0x000001f014167890 */ /* 0x000fe2000ff3e03f */
[----:B------:R-:W-:Y:S01]  /*a670*/  R2UR UR8, R11 ;  /* 0x000000000b0872ca */ /* 0x000fe200000e0000 */
[----:B------:R-:W-:Y:S01]  /*a680*/  VIADD R4, R4, 0x1 ;  /* 0x0000000104047836 */ /* 0x000fe20000000000 */
[----:B------:R-:W-:Y:S01]  /*a690*/  R2UR UR11, R19 ;  /* 0x00000000130b72ca */ /* 0x000fe200000e0000 */
[----:B------:R-:W-:Y:S01]  /*a6a0*/  UIADD3.X UR23, URZ, UR21, URZ, UP1, !UPT ;  /* 0x000000153f177290 */ /* 0x000fe20008ffe43f */
[----:B------:R-:W-:Y:S01]  /*a6b0*/  R2UR UR10, R12 ;  /* 0x000000000c0a72ca */ /* 0x000fe200000e0000 */
[----:B------:R-:W-:Y:S01]  /*a6c0*/  UMOV UR6, 0x0 ;  /* 0x0000000000067882 */ /* 0x000fe20000000000 */
[----:B------:R-:W-:Y:S01]  /*a6d0*/  R2UR UR12, R2 ;  /* 0x00000000020c72ca */ /* 0x000fe200000e0000 */
[----:B------:R-:W-:Y:S01]  /*a6e0*/  UMOV UR7, 0x10000000 ;  /* 0x1000000000077882 */ /* 0x000fe20000000000 */
[----:B------:R-:W-:Y:S01]  /*a6f0*/  R2UR UR18, R22 ;  /* 0x00000000161272ca */ /* 0x000fe200000e0000 */
[----:B------:R-:W-:Y:S01]  /*a700*/  VIADD R12, R12, 0x10 ;  /* 0x000000100c0c7836 */ /* 0x000fe20000000000 */
[----:B------:R-:W-:Y:S01]  /*a710*/  ISETP.GT.AND P3, PT, R13, 0x1, PT ;  /* 0x000000010d00780c */ /* 0x000fe20003f64270 */
[----:B------:R-:W-:Y:S01]  /*a720*/  UIADD3 UR13, UR5, 0x280, URZ ;  /* 0x00000280050d7890 */ /* 0x000fe2000fffe03f */
[----:B------:R-:W-:Y:S01]  /*a730*/  ISETP.NE.AND P1, PT, R4, 0x16, PT ;  /* 0x000000160400780c */ /* 0x000fe20003f25270 */
[----:B------:R-:W-:-:S02]  /*a740*/  UIADD3.X UR5, URZ, UR21, URZ, UP0, !UPT ;  /* 0x000000153f057290 */ /* 0x000fc400087fe43f */
[----:B------:R-:W-:Y:S01]  /*a750*/  UIADD3 UR14, UR8, 0xb280, URZ ;  /* 0x0000b280080e7890 */ /* 0x000fe2000fffe03f */
[----:B------:R-:W-:Y:S02]  /*a760*/  SEL R10, RZ, 0x1, P1 ;  /* 0x00000001ff0a7807 */ /* 0x000fe40000800000 */
[----:B------:R-:W-:Y:S01]  /*a770*/  UMOV UR8, UR13 ;  /* 0x0000000d00087c82 */ /* 0x000fe20008000000 */
[----:B------:R-:W-:Y:S02]  /*a780*/  SEL R4, R4, RZ, P1 ;  /* 0x000000ff04047207 */ /* 0x000fe40000800000 */
[----:B------:R-:W-:Y:S01]  /*a790*/  LOP3.LUT R3, R3, R10, RZ, 0x3c, !PT ;  /* 0x0000000a03037212 */ /* 0x000fe200078e3cff */
[----:B------:R0:W-:Y:S02]  /*a7a0*/  UTMALDG.3D [UR8], [UR4], desc[UR6] ;  /* 0x00000608040075b4 */ /* 0x0001e40008011000 */
[----:B0-----:R-:W-:Y:S01]  /*a7b0*/  UMOV UR8, UR14 ;  /* 0x0000000e00087c82 */ /* 0x001fe20008000000 */
[----:B------:R-:W-:-:S02]  /*a7c0*/  UMOV UR11, UR18 ;  /* 0x00000012000b7c82 */ /* 0x000fc40008000000 */
[----:B------:R0:W-:Y:S02]  /*a7d0*/  UTMALDG.3D [UR8], [UR22], desc[UR6] ;  /* 0x00000608160075b4 */ /* 0x0001e40008011000 */
[----:B0-----:R-:W-:Y:S05]  /*a7e0*/  @P3 BRA `(.L_x_299) ;  /* 0xfffffffc00483947 */ /* 0x001fea000383ffff */
.L_x_295:
[----:B------:R-:W-:Y:S05]  /*a7f0*/  BSYNC B1 ;  /* 0x0000000000017941 */ /* 0x000fea0003800000 */
.L_x_294:
[----:B------:R-:W2:Y:S01]  /*a800*/  LDL.64 R10, [R1] ;  /* 0x00000000010a7983 */ /* 0x000ea20000100a00 */
[----:B------:R-:W-:Y:S01]  /*a810*/  LOP3.LUT P4, RZ, R8, 0xff, RZ, 0xc0, !PT ;  /* 0x000000ff08ff7812 */ /* 0x000fe2000788c0ff */
[----:B------:R-:W-:Y:S01]  /*a820*/  VIADD R4, R7, UR40 ;  /* 0x0000002807047c36 */ /* 0x000fe20008000000 */
[----:B------:R-:W-:Y:S01]  /*a830*/  ULDC.64 UR4, c[0x0][0x650] ;  /* 0x0001940000047ab9 */ /* 0x000fe20000000a00 */
[----:B------:R-:W-:Y:S01]  /*a840*/  IMAD.U32 R7, RZ, RZ, UR40 ;  /* 0x00000028ff077e24 */ /* 0x000fe2000f8e00ff */
[----:B------:R-:W-:Y:S01]  /*a850*/  UISETP.GE.U32.AND UP0, UPT, UR40, 0x16, UPT ;  /* 0x000000162800788c */ /* 0x000fe2000bf06070 */
[----:B------:R-:W-:Y:S01]  /*a860*/  BSSY B1, `(.L_x_300) ;  /* 0x000006f000017945 */ /* 0x000fe20003800000 */
[----:B------:R-:W-:Y:S01]  /*a870*/  ISETP.GT.U32.AND P1, PT, R4, 0x15, PT ;  /* 0x000000150400780c */ /* 0x000fe20003f24070 */
[----:B------:R-:W-:Y:S01]  /*a880*/  IMAD.MOV.U32 R19, RZ, RZ, -0x1 ;  /* 0xffffffffff137424 */ /* 0x000fe200078e00ff */
[----:B------:R-:W-:Y:S01]  /*a890*/  PRMT R8, RZ, 0x7610, R8 ;  /* 0x00007610ff087816 */ /* 0x000fe20000000008 */
[----:B------:R-:W-:Y:S01]  /*a8a0*/  IMAD.MOV.U32 R22, RZ, RZ, -0x1 ;  /* 0xffffffffff167424 */ /* 0x000fe200078e00ff */
[----:B------:R-:W-:-:S02]  /*a8b0*/  ISETP.LT.U32.AND P1, PT, R7, 0x16, P1 ;  /* 0x000000160700780c */ /* 0x000fc40000f21070 */
[----:B------:R-:W-:Y:S01]  /*a8c0*/  PLOP3.LUT P3, PT, PT, PT, UP0, 0x80, 0x0 ;  /* 0x000000000000781c */ /* 0x000fe20003f6f008 */
[----:B------:R-:W0:Y:S01]  /*a8d0*/  @P4 S2R R3, SR_CgaCtaId ;  /* 0x0000000000034919 */ /* 0x000e220000008800 */
[----:B------:R-:W-:-:S04]  /*a8e0*/  @P4 MOV R2, 0x400 ;  /* 0x0000040000024802 */ /* 0x000fc80000000f00 */
[----:B0-----:R-:W-:Y:S01]  /*a8f0*/  @P4 LEA R5, R3, R2, 0x18 ;  /* 0x0000000203054211 */ /* 0x001fe200078ec0ff */
[----:B------:R-:W-:-:S03]  /*a900*/  IMAD.WIDE.U32 R2, R4, -0x45d1745d, RZ ;  /* 0xba2e8ba304027825 */ /* 0x000fc600078e00ff */
[----:B------:R0:W-:Y:S01]  /*a910*/  @P4 SYNCS.ARRIVE.TRANS64.A1T0 RZ, [R5+URZ+0x198], RZ ;  /* 0x000198ff05ff49a7 */ /* 0x0001e2000810003f */
[----:B------:R-:W-:Y:S01]  /*a920*/  IMAD.MOV.U32 R2, RZ, RZ, -0x1 ;  /* 0xffffffffff027424 */ /* 0x000fe200078e00ff */
[----:B0-----:R-:W-:Y:S02]  /*a930*/  SHF.R.U32.HI R5, RZ, 0x4, R3 ;  /* 0x00000004ff057819 */ /* 0x001fe40000011603 */
[----:B------:R-:W-:-:S03]  /*a940*/  SEL R3, RZ, 0x1, !P1 ;  /* 0x00000001ff037807 */ /* 0x000fc60004800000 */
[----:B------:R-:W-:Y:S01]  /*a950*/  IMAD R7, R5, -0x16, R4 ;  /* 0xffffffea05077824 */ /* 0x000fe200078e0204 */
[----:B------:R-:W-:Y:S02]  /*a960*/  LOP3.LUT R0, R0, R3, RZ, 0x3c, !PT ;  /* 0x0000000300007212 */ /* 0x000fe400078e3cff */
[----:B------:R-:W-:Y:S02]  /*a970*/  PRMT R3, RZ, 0x7610, R3 ;  /* 0x00007610ff037816 */ /* 0x000fe40000000003 */
[----:B------:R-:W-:Y:S02]  /*a980*/  @P3 LOP3.LUT R0, R0, 0x1, R5, 0x78, !PT ;  /* 0x0000000100003812 */ /* 0x000fe400078e7805 */
[----:B--2---:R-:W-:-:S04]  /*a990*/  IADD3 R18, P4, R18, R10, RZ ;  /* 0x0000000a12127210 */ /* 0x004fc80007f9e0ff */
[----:B------:R-:W-:Y:S01]  /*a9a0*/  ISETP.GE.U32.AND P1, PT, R18, UR4, PT ;  /* 0x0000000412007c0c */ /* 0x000fe2000bf26070 */
[----:B------:R-:W-:-:S05]  /*a9b0*/  IMAD.X R17, R17, 0x1, R23, P4 ;  /* 0x0000000111117824 */ /* 0x000fca00020e0617 */
[----:B------:R-:W-:-:S13]  /*a9c0*/  ISETP.GE.U32.AND.EX P1, PT, R17, UR5, PT, P1 ;  /* 0x0000000511007c0c */ /* 0x000fda000bf26110 */
[----:B------:R-:W-:Y:S05]  /*a9d0*/  @P1 BRA `(.L_x_301) ;  /* 0x00000004005c1947 */ /* 0x000fea0003800000 */
[----:B------:R-:W0:Y:S01]  /*a9e0*/  S2R R11, SR_CTAID.X ;  /* 0x00000000000b7919 */ /* 0x000e220000002500 */
[----:B------:R-:W-:Y:S01]  /*a9f0*/  ULDC.64 UR4, c[0x0][0x628] ;  /* 0x00018a0000047ab9 */ /* 0x000fe20000000a00 */
[----:B------:R-:W1:Y:S01]  /*aa00*/  LDC R12, c[0x0][0x144] ;  /* 0x00005100ff0c7b82 */ /* 0x000e620000000800 */
[----:B------:R-:W-:Y:S01]  /*aa10*/  ISETP.NE.U32.AND P1, PT, RZ, UR4, PT ;  /* 0x00000004ff007c0c */ /* 0x000fe2000bf25070 */
[----:B------:R-:W2:Y:S01]  /*aa20*/  S2R R9, SR_CTAID.Y ;  /* 0x0000000000097919 */ /* 0x000ea20000002600 */
[----:B------:R-:W-:Y:S01]  /*aa30*/  ULDC UR6, c[0x0][0x150] ;  /* 0x0000540000067ab9 */ /* 0x000fe20000000800 */
[----:B------:R-:W-:Y:S01]  /*aa40*/  ULDC UR7, c[0x0][0x630] ;  /* 0x00018c0000077ab9 */ /* 0x000fe20000000800 */
[----:B------:R-:W-:Y:S01]  /*aa50*/  ISETP.NE.AND.EX P1, PT, RZ, UR5, PT, P1 ;  /* 0x00000005ff007c0c */ /* 0x000fe2000bf25310 */
[----:B------:R-:W-:Y:S01]  /*aa60*/  IMAD.MOV.U32 R2, RZ, RZ, R18 ;  /* 0x000000ffff027224 */ /* 0x000fe200078e0012 */
[----:B0-----:R-:W-:-:S05]  /*aa70*/  I2FP.F32.U32 R3, R11 ;  /* 0x0000000b00037245 */ /* 0x001fca0000201000 */
[----:B------:R-:W-:Y:S01]  /*aa80*/  FMUL R14, R3, UR6 ;  /* 0x00000006030e7c20 */ /* 0x000fe20008400000 */
[----:B------:R-:W-:-:S05]  /*aa90*/  IMAD.MOV.U32 R3, RZ, RZ, R17 ;  /* 0x000000ffff037224 */ /* 0x000fca00078e0011 */
[----:B--2---:R-:W-:Y:S05]  /*aaa0*/  @!P1 BRA `(.L_x_302) ;  /* 0x0000000000289947 */ /* 0x004fea0003800000 */
[----:B------:R-:W-:Y:S02]  /*aab0*/  ULDC UR6, c[0x0][0x634] ;  /* 0x00018d0000067ab9 */ /* 0x000fe40000000800 */
[----:B------:R-:W-:-:S05]  /*aac0*/  IADD3 R3, P1, R18, UR6, RZ ;  /* 0x0000000612037c10 */ /* 0x000fca000ff3e0ff */
[----:B------:R-:W-:-:S04]  /*aad0*/  IMAD.X R13, RZ, RZ, R17, P1 ;  /* 0x000000ffff0d7224 */ /* 0x000fc800008e0611 */
[----:B------:R-:W-:-:S04]  /*aae0*/  IMAD.WIDE.U32 R4, R13, UR4, RZ ;  /* 0x000000040d047c25 */ /* 0x000fc8000f8e00ff */
[----:B------:R-:W-:-:S04]  /*aaf0*/  IMAD.WIDE.U32 R4, P1, R3, UR5, R4 ;  /* 0x0000000503047c25 */ /* 0x000fc8000f820004 */
[----:B------:R-:W-:-:S04]  /*ab00*/  IMAD.WIDE.U32 R2, R3, UR4, RZ ;  /* 0x0000000403027c25 */ /* 0x000fc8000f8e00ff */
[----:B------:R-:W-:Y:S01]  /*ab10*/  IMAD.MOV.U32 R2, RZ, RZ, R5 ;  /* 0x000000ffff027224 */ /* 0x000fe200078e0005 */
[----:B------:R-:W-:Y:S01]  /*ab20*/  IADD3 RZ, P3, R3, R4, RZ ;  /* 0x0000000403ff7210 */ /* 0x000fe20007f7e0ff */
[----:B------:R-:W-:-:S04]  /*ab30*/  IMAD.X R3, RZ, RZ, RZ, P1 ;  /* 0x000000ffff037224 */ /* 0x000fc800008e06ff */
[----:B------:R-:W-:-:S08]  /*ab40*/  IMAD.WIDE.U32.X R2, R13, UR5, R2, P3 ;  /* 0x000000050d027c25 */ /* 0x000fd000098e0402 */
.L_x_302:
[--C-:B------:R-:W-:Y:S01]  /*ab50*/  SHF.R.U64 R10, R2, UR7, R3.reuse ;  /* 0x00000007020a7c19 */ /* 0x100fe20008001203 */
[----:B------:R-:W0:Y:S01]  /*ab60*/  F2I.U32.TRUNC.NTZ R14, R14 ;  /* 0x0000000e000e7305 */ /* 0x000e22000020f000 */
[----:B------:R-:W-:Y:S01]  /*ab70*/  SHF.R.U32.HI R2, RZ, UR7, R3 ;  /* 0x00000007ff027c19 */ /* 0x000fe20008011603 */
[----:B------:R-:W-:Y:S01]  /*ab80*/  ULDC.64 UR4, c[0x0][0x620] ;  /* 0x0001880000047ab9 */ /* 0x000fe20000000a00 */
[----:B------:R-:W-:Y:S01]  /*ab90*/  IADD3 R5, P1, RZ, -R10, RZ ;  /* 0x8000000aff057210 */ /* 0x000fe20007f3e0ff */
[----:B------:R-:W-:Y:S01]  /*aba0*/  IMAD.MOV.U32 R3, RZ, RZ, R17 ;  /* 0x000000ffff037224 */ /* 0x000fe200078e0011 */
[----:B------:R-:W-:-:S03]  /*abb0*/  ULDC.64 UR6, c[0x0][0x640] ;  /* 0x0001900000067ab9 */ /* 0x000fc60000000a00 */
[----:B------:R-:W-:Y:S01]  /*abc0*/  IMAD.X R2, RZ, RZ, ~R2, P1 ;  /* 0x000000ffff027224 */ /* 0x000fe200008e0e02 */
[----:B------:R-:W-:-:S03]  /*abd0*/  ISETP.NE.U32.AND P1, PT, RZ, UR6, PT ;  /* 0x00000006ff007c0c */ /* 0x000fc6000bf25070 */
[----:B------:R-:W-:Y:S01]  /*abe0*/  IMAD R4, R2, UR4, RZ ;  /* 0x0000000402047c24 */ /* 0x000fe2000f8e02ff */
[----:B------:R-:W-:Y:S01]  /*abf0*/  ISETP.NE.AND.EX P1, PT, RZ, UR7, PT, P1 ;  /* 0x00000007ff007c0c */ /* 0x000fe2000bf25310 */
[----:B------:R-:W-:-:S04]  /*ac00*/  IMAD.MOV.U32 R2, RZ, RZ, R18 ;  /* 0x000000ffff027224 */ /* 0x000fc800078e0012 */
[----:B------:R-:W-:Y:S01]  /*ac10*/  IMAD.WIDE.U32 R2, R5, UR4, R2 ;  /* 0x0000000405027c25 */ /* 0x000fe2000f8e0002 */
[----:B------:R-:W-:-:S03]  /*ac20*/  ULDC UR4, c[0x0][0x618] ;  /* 0x0001860000047ab9 */ /* 0x000fc60000000800 */
[----:B------:R-:W-:Y:S01]  /*ac30*/  IMAD R5, R5, UR5, R4 ;  /* 0x0000000505057c24 */ /* 0x000fe2000f8e0204 */
[----:B------:R-:W-:Y:S01]  /*ac40*/  ULDC UR5, c[0x0][0x154] ;  /* 0x0000550000057ab9 */ /* 0x000fe20000000800 */
[----:B0-----:R-:W-:Y:S02]  /*ac50*/  IMAD.MOV R4, RZ, RZ, -R14 ;  /* 0x000000ffff047224 */ /* 0x001fe400078e0a0e */
[----:B------:R-:W0:Y:S01]  /*ac60*/  LDC R14, c[0x0][0x148] ;  /* 0x00005200ff0e7b82 */ /* 0x000e220000000800 */
[----:B------:R-:W-:Y:S02]  /*ac70*/  IMAD.IADD R3, R3, 0x1, R5 ;  /* 0x0000000103037824 */ /* 0x000fe400078e0205 */
[----:B-1----:R-:W-:Y:S01]  /*ac80*/  IMAD R11, R12, R4, R11 ;  /* 0x000000040c0b7224 */ /* 0x002fe200078e020b */
[----:B------:R-:W-:Y:S02]  /*ac90*/  I2FP.F32.U32 R4, R9 ;  /* 0x0000000900047245 */ /* 0x000fe40000201000 */
[----:B------:R-:W-:-:S02]  /*aca0*/  SHF.R.U64 R12, R2, UR4, R3 ;  /* 0x00000004020c7c19 */ /* 0x000fc40008001203 */
[----:B------:R-:W-:Y:S01]  /*acb0*/  SHF.R.U32.HI R3, RZ, UR4, R3 ;  /* 0x00000004ff037c19 */ /* 0x000fe20008011603 */
[----:B------:R-:W-:Y:S01]  /*acc0*/  FMUL R4, R4, UR5 ;  /* 0x0000000504047c20 */ /* 0x000fe20008400000 */
[----:B------:R-:W-:Y:S02]  /*acd0*/  ULDC UR4, c[0x0][0x608] ;  /* 0x0001820000047ab9 */ /* 0x000fe40000000800 */
[--C-:B------:R-:W-:Y:S01]  /*ace0*/  SHF.R.U64 R15, R12, UR4, R3.reuse ;  /* 0x000000040c0f7c19 */ /* 0x100fe20008001203 */
[----:B------:R1:W2:Y:S01]  /*acf0*/  F2I.U32.TRUNC.NTZ R20, R4 ;  /* 0x0000000400147305 */ /* 0x0002a2000020f000 */
[----:B------:R-:W-:Y:S01]  /*ad00*/  SHF.R.U32.HI R2, RZ, UR4, R3 ;  /* 0x00000004ff027c19 */ /* 0x000fe20008011603 */
[----:B------:R-:W-:-:S03]  /*ad10*/  ULDC UR4, c[0x0][0x658] ;  /* 0x0001960000047ab9 */ /* 0x000fc60000000800 */
[--C-:B------:R-:W-:Y:S02]  /*ad20*/  SHF.R.U64 R13, R15, UR4, R2.reuse ;  /* 0x000000040f0d7c19 */ /* 0x100fe40008001202 */
[----:B------:R-:W-:-:S03]  /*ad30*/  SHF.R.U32.HI R19, RZ, UR4, R2 ;  /* 0x00000004ff137c19 */ /* 0x000fc60008011602 */
[----:B------:R-:W-:Y:S02]  /*ad40*/  IMAD.MOV.U32 R2, RZ, RZ, R13 ;  /* 0x000000ffff027224 */ /* 0x000fe400078e000d */
[----:B------:R-:W-:Y:S01]  /*ad50*/  IMAD.MOV.U32 R3, RZ, RZ, R19 ;  /* 0x000000ffff037224 */ /* 0x000fe200078e0013 */
[----:B-1----:R-:W-:Y:S06]  /*ad60*/  @!P1 BRA `(.L_x_303) ;  /* 0x0000000000289947 */ /* 0x002fec0003800000 */
        /* <DEDUP_REMOVED lines=10> */
.L_x_303:
[----:B------:R-:W1:Y:S01]  /*ae10*/  LDC R4, c[0x0][0x65c] ;  /* 0x00019700ff047b82 */ /* 0x000e620000000800 */
[----:B------:R-:W-:Y:S01]  /*ae20*/  ULDC UR4, c[0x0][0x648] ;  /* 0x0001920000047ab9 */ /* 0x000fe20000000800 */
[----:B------:R-:W-:Y:S01]  /*ae30*/  LOP3.LUT R15, R15, UR16, RZ, 0xc0, !PT ;  /* 0x000000100f0f7c12 */ /* 0x000fe2000f8ec0ff */
[----:B--2---:R-:W-:Y:S01]  /*ae40*/  IMAD.MOV R20, RZ, RZ, -R20 ;  /* 0x000000ffff147224 */ /* 0x004fe200078e0a14 */
[----:B------:R-:W-:Y:S01]  /*ae50*/  SHF.R.U64 R2, R2, UR4, R3 ;  /* 0x0000000402027c19 */ /* 0x000fe20008001203 */
[----:B------:R-:W-:Y:S01]  /*ae60*/  ULDC UR4, c[0x0][0x638] ;  /* 0x00018e0000047ab9 */ /* 0x000fe20000000800 */
[----:B------:R-:W-:Y:S01]  /*ae70*/  LOP3.LUT R12, R12, UR15, RZ, 0xc0, !PT ;  /* 0x0000000f0c0c7c12 */ /* 0x000fe2000f8ec0ff */
[----:B------:R-:W-:Y:S01]  /*ae80*/  ULDC UR5, c[0x0][0x610] ;  /* 0x0001840000057ab9 */ /* 0x000fe20000000800 */
[----:B------:R-:W-:Y:S01]  /*ae90*/  IMAD.MOV.U32 R3, RZ, RZ, 0x1 ;  /* 0x00000001ff037424 */ /* 0x000fe200078e00ff */
[----:B-1----:R-:W-:Y:S01]  /*aea0*/  ISETP.NE.AND P1, PT, R4, 0x1, PT ;  /* 0x000000010400780c */ /* 0x002fe20003f25270 */
[----:B------:R-:W-:-:S02]  /*aeb0*/  IMAD.MOV R4, RZ, RZ, -R2 ;  /* 0x000000ffff047224 */ /* 0x000fc400078e0a02 */
[----:B------:R-:W-:Y:S02]  /*aec0*/  IMAD R2, R2, UR17, R15 ;  /* 0x0000001102027c24 */ /* 0x000fe4000f8e020f */
[----:B------:R-:W-:Y:S01]  /*aed0*/  IMAD R13, R4, UR4, R13 ;  /* 0x00000004040d7c24 */ /* 0x000fe2000f8e020d */
[----:B------:R-:W-:-:S07]  /*aee0*/  ULDC UR4, c[0x0][0x600] ;  /* 0x0001800000047ab9 */ /* 0x000fce0000000800 */
[----:B0-----:R-:W-:-:S04]  /*aef0*/  @P1 IMAD R11, R14, R20, R9 ;  /* 0x000000140e0b1224 */ /* 0x001fc800078e0209 */
[----:B------:R-:W-:Y:S02]  /*af00*/  IMAD R11, R2, UR5, R11 ;  /* 0x00000005020b7c24 */ /* 0x000fe4000f8e020b */
[----:B------:R-:W-:-:S05]  /*af10*/  IMAD R2, R13, UR4, R12 ;  /* 0x000000040d027c24 */ /* 0x000fca000f8e020c */
[----:B------:R-:W-:Y:S02]  /*af20*/  SEL R22, R2, R11, !P1 ;  /* 0x0000000b02167207 */ /* 0x000fe40004800000 */
[----:B------:R-:W-:Y:S01]  /*af30*/  SEL R19, R11, R2, !P1 ;  /* 0x000000020b137207 */ /* 0x000fe20004800000 */
[----:B------:R-:W-:-:S07]  /*af40*/  IMAD.MOV.U32 R2, RZ, RZ, R10 ;  /* 0x000000ffff027224 */ /* 0x000fce00078e000a */
.L_x_301:
[----:B------:R-:W-:Y:S05]  /*af50*/  BSYNC B1 ;  /* 0x0000000000017941 */ /* 0x000fea0003800000 */
.L_x_300:
[----:B------:R-:W-:-:S13]  /*af60*/  LOP3.LUT P1, RZ, R3, 0xff, RZ, 0xc0, !PT ;  /* 0x000000ff03ff7812 */ /* 0x000fda000782c0ff */
[----:B------:R-:W-:Y:S05]  /*af70*/  @P1 BRA `(.L_x_304) ;  /* 0xfffffff400301947 */ /* 0x000fea000383ffff */
[----:B------:R-:W-:Y:S05]  /*af80*/  BSYNC B0 ;  /* 0x0000000000007941 */ /* 0x000fea0003800000 */
.L_x_292:
[----:B------:R-:W-:-:S03]  /*af90*/  UMOV UR4, 0xffffffff ;  /* 0xffffffff00047882 */ /* 0x000fc60000000000 */
[----:B------:R-:W-:Y:S05]  /*afa0*/  BRA.DIV UR4, `(.L_x_305) ;  /* 0x0000000e04c87947 */ /* 0x000fea000b800000 */
[----:B------:R-:W-:-:S13]  /*afb0*/  ELECT P6, URZ, PT ;  /* 0x00000000003f782f */ /* 0x000fda00038c0000 */
.L_x_339:
[----:B------:R-:W-:Y:S04]  /*afc0*/  BSSY B0, `(.L_x_306) ;  /* 0x00000cd000007945 */ /* 0x000fe80003800000 */
[----:B------:R-:W-:Y:S05]  /*afd0*/  @!P6 BRA `(.L_x_307) ;  /* 0x0000000c002ce947 */ /* 0x000fea0003800000 */
[----:B------:R-:W-:-:S04]  /*afe0*/  LOP3.LUT R16, R16, 0x2, RZ, 0xfc, !PT ;  /* 0x0000000210107812 */ /* 0x000fc800078efcff */
[----:B------:R-:W-:-:S13]  /*aff0*/  ISETP.NE.AND P0, PT, R16, 0x3, PT ;  /* 0x000000031000780c */ /* 0x000fda0003f05270 */
[----:B------:R-:W-:Y:S05]  /*b000*/  @!P0 BRA `(.L_x_308) ;  /* 0x0000000000048947 */ /* 0x000fea0003800000 */
[----:B------:R-:W-:Y:S01]  /*b010*/  BPT.TRAP 0x1 ;  /* 0x000000040000795c */ /* 0x000fe20000300000 */
.L_x_308:
[----:B------:R-:W0:Y:S01]  /*b020*/  S2R R3, SR_CgaCtaId ;  /* 0x0000000000037919 */ /* 0x000e220000008800 */
[----:B------:R-:W-:Y:S02]  /*b030*/  MOV R2, 0x400 ;  /* 0x0000040000027802 */ /* 0x000fe40000000f00 */
[----:B------:R-:W-:Y:S02]  /*b040*/  SHF.L.U32 R4, R0, 0x1f, RZ ;  /* 0x0000001f00047819 */ /* 0x000fe400000006ff */
[----:B0-----:R-:W-:-:S05]  /*b050*/  LEA R2, R3, R2, 0x18 ;  /* 0x0000000203027211 */ /* 0x001fca00078ec0ff */
[----:B------:R-:W-:-:S04]  /*b060*/  VIADD R2, R2, 0xb0 ;  /* 0x000000b002027836 */ /* 0x000fc80000000000 */
[C---:B------:R-:W-:Y:S02]  /*b070*/  IMAD R9, R7.reuse, 0x8, R2 ;  /* 0x0000000807097824 */ /* 0x040fe400078e0202 */
[----:B------:R-:W-:Y:S02]  /*b080*/  VIADD R7, R7, 0x1 ;  /* 0x0000000107077836 */ /* 0x000fe40000000000 */
[----:B------:R-:W0:Y:S03]  /*b090*/  SYNCS.PHASECHK.TRANS64.TRYWAIT P0, [R9+URZ], R4 ;  /* 0x00000004090075a7 */ /* 0x000e26000800017f */
[----:B------:R-:W-:-:S04]  /*b0a0*/  ISETP.NE.AND P1, PT, R7, 0x16, PT ;  /* 0x000000160700780c */ /* 0x000fc80003f25270 */
[----:B------:R-:W-:Y:S02]  /*b0b0*/  SEL R3, RZ, 0x1, P1 ;  /* 0x00000001ff037807 */ /* 0x000fe40000800000 */
[----:B------:R-:W-:Y:S02]  /*b0c0*/  SEL R7, R7, RZ, P1 ;  /* 0x000000ff07077207 */ /* 0x000fe40000800000 */
[----:B------:R-:W-:-:S03]  /*b0d0*/  LOP3.LUT R6, R0, R3, RZ, 0x3c, !PT ;  /* 0x0000000300067212 */ /* 0x000fc600078e3cff */
[----:B------:R-:W-:Y:S01]  /*b0e0*/  IMAD R8, R7, 0x8, R2 ;  /* 0x0000000807087824 */ /* 0x000fe200078e0202 */
[----:B------:R-:W-:Y:S01]  /*b0f0*/  SHF.L.U32 R5, R6, 0x1f, RZ ;  /* 0x0000001f06057819 */ /* 0x000fe200000006ff */
[----:B0-----:R-:W-:Y:S06]  /*b100*/  @!P0 BRA `(.L_x_309) ;  /* 0x0000000c00908947 */ /* 0x001fec0003800000 */
.L_x_340:
[----:B------:R-:W1:Y:S01]  /*b110*/  SYNCS.PHASECHK.TRANS64.TRYWAIT P0, [R8+URZ], R5 ;  /* 0x00000005080075a7 */ /* 0x000e62000800017f */
[----:B------:R-:W-:-:S05]  /*b120*/  VIADD R0, R7, 0x1 ;  /* 0x0000000107007836 */ /* 0x000fca0000000000 */
[----:B------:R-:W-:-:S04]  /*b130*/  ISETP.NE.AND P1, PT, R0, 0x16, PT ;  /* 0x000000160000780c */ /* 0x000fc80003f25270 */
[----:B------:R-:W-:Y:S02]  /*b140*/  SEL R3, RZ, 0x1, P1 ;  /* 0x00000001ff037807 */ /* 0x000fe40000800000 */
[----:B------:R-:W-:Y:S02]  /*b150*/  SEL R7, R0, RZ, P1 ;  /* 0x000000ff00077207 */ /* 0x000fe40000800000 */
[----:B------:R-:W-:-:S03]  /*b160*/  LOP3.LUT R6, R6, R3, RZ, 0x3c, !PT ;  /* 0x0000000306067212 */ /* 0x000fc600078e3cff */
[----:B0-----:R-:W-:Y:S01]  /*b170*/  IMAD R9, R7, 0x8, R2 ;  /* 0x0000000807097824 */ /* 0x001fe200078e0202 */
[----:B------:R-:W-:Y:S01]  /*b180*/  SHF.L.U32 R4, R6, 0x1f, RZ ;  /* 0x0000001f06047819 */ /* 0x000fe200000006ff */
[----:B-1----:R-:W-:Y:S06]  /*b190*/  @!P0 BRA `(.L_x_310) ;  /* 0x0000000c00808947 */ /* 0x002fec0003800000 */
.L_x_341:
        /* <DEDUP_REMOVED lines=9> */
.L_x_342:
        /* <DEDUP_REMOVED lines=9> */
.L_x_343:
        /* <DEDUP_REMOVED lines=9> */
.L_x_344:
        /* <DEDUP_REMOVED lines=9> */
.L_x_345:
        /* <DEDUP_REMOVED lines=9> */
.L_x_346:
        /* <DEDUP_REMOVED lines=9> */
.L_x_347:
        /* <DEDUP_REMOVED lines=9> */
.L_x_348:
        /* <DEDUP_REMOVED lines=9> */
.L_x_349:
        /* <DEDUP_REMOVED lines=9> */
.L_x_350:
        /* <DEDUP_REMOVED lines=9> */
.L_x_351:
        /* <DEDUP_REMOVED lines=9> */
.L_x_352:
        /* <DEDUP_REMOVED lines=9> */
.L_x_353:
        /* <DEDUP_REMOVED lines=9> */
.L_x_354:
        /* <DEDUP_REMOVED lines=9> */
.L_x_355:
        /* <DEDUP_REMOVED lines=9> */
.L_x_356:
        /* <DEDUP_REMOVED lines=9> */
.L_x_357:
        /* <DEDUP_REMOVED lines=9> */
.L_x_358:
[----:B------:R-:W1:Y:S01]  /*bb30*/  SYNCS.PHASECHK.TRANS64.TRYWAIT P0, [R8+URZ], R5 ;  /* 0x00000005080075a7 */ /* 0x000e62000800017f */
[----:B------:R-:W-:-:S05]  /*bb40*/  VIADD R0, R7, 0x1 ;  /* 0x0000000107007836 */ /* 0x000fca0000000000 */
[----:B------:R-:W-:-:S04]  /*bb50*/  ISETP.NE.AND P1, PT, R0, 0x16, PT ;  /* 0x000000160000780c */ /* 0x000fc80003f25270 */
[----:B------:R-:W-:Y:S02]  /*bb60*/  SEL R3, RZ, 0x1, P1 ;  /* 0x00000001ff037807 */ /* 0x000fe40000800000 */
[----:B------:R-:W-:Y:S02]  /*bb70*/  SEL R7, R0, RZ, P1 ;  /* 0x000000ff00077207 */ /* 0x000fe40000800000 */
[----:B0-----:R-:W-:-:S03]  /*bb80*/  LOP3.LUT R9, R6, R3, RZ, 0x3c, !PT ;  /* 0x0000000306097212 */ /* 0x001fc600078e3cff */
[----:B------:R-:W-:Y:S01]  /*bb90*/  IMAD R11, R7, 0x8, R2 ;  /* 0x00000008070b7824 */ /* 0x000fe200078e0202 */
[----:B------:R-:W-:Y:S01]  /*bba0*/  SHF.L.U32 R6, R9, 0x1f, RZ ;  /* 0x0000001f09067819 */ /* 0x000fe200000006ff */
[----:B-1----:R-:W-:Y:S06]  /*bbb0*/  @!P0 BRA `(.L_x_328) ;  /* 0x0000000800608947 */ /* 0x002fec0003800000 */
.L_x_359:
[----:B------:R-:W1:Y:S01]  /*bbc0*/  SYNCS.PHASECHK.TRANS64.TRYWAIT P0, [R11+URZ], R6 ;  /* 0x000000060b0075a7 */ /* 0x000e62000800017f */
[----:B------:R-:W-:-:S05]  /*bbd0*/  VIADD R0, R7, 0x1 ;  /* 0x0000000107007836 */ /* 0x000fca0000000000 */
[----:B------:R-:W-:-:S04]  /*bbe0*/  ISETP.NE.AND P1, PT, R0, 0x16, PT ;  /* 0x000000160000780c */ /* 0x000fc80003f25270 */
[----:B------:R-:W-:Y:S02]  /*bbf0*/  SEL R4, RZ, 0x1, P1 ;  /* 0x00000001ff047807 */ /* 0x000fe40000800000 */
[----:B------:R-:W-:Y:S02]  /*bc00*/  SEL R3, R0, RZ, P1 ;  /* 0x000000ff00037207 */ /* 0x000fe40000800000 */
[----:B------:R-:W-:Y:S01]  /*bc10*/  LOP3.LUT R0, R9, R4, RZ, 0x3c, !PT ;  /* 0x0000000409007212 */ /* 0x000fe200078e3cff */
[----:B-1----:R-:W-:Y:S06]  /*bc20*/  @!P0 BRA `(.L_x_329) ;  /* 0x0000000800588947 */ /* 0x002fec0003800000 */
.L_x_360:
[----:B------:R-:W-:Y:S01]  /*bc30*/  IMAD R3, R3, 0x8, R2 ;  /* 0x0000000803037824 */ /* 0x000fe200078e0202 */
[----:B------:R-:W-:-:S07]  /*bc40*/  SHF.L.U32 R0, R0, 0x1f, RZ ;  /* 0x0000001f00007819 */ /* 0x000fce00000006ff */
.L_x_330:
[----:B--2---:R2:W3:Y:S02]  /*bc50*/  SYNCS.PHASECHK.TRANS64.TRYWAIT P0, [R3+URZ], R0 ;  /* 0x00000000030075a7 */ /* 0x0044e4000800017f */
[----:B---3--:R-:W-:Y:S05]  /*bc60*/  @!P0 NANOSLEEP.SYNCS 0x989680 ;  /* 0x009896800000895d */ /* 0x008fea0003900000 */
[----:B------:R-:W3:Y:S02]  /*bc70*/  @!P0 SYNCS.PHASECHK.TRANS64 P0, [R3+URZ], R0 ;  /* 0x00000000030085a7 */ /* 0x000ee4000800007f */
[----:B---3--:R-:W-:Y:S05]  /*bc80*/  @!P0 BRA `(.L_x_330) ;  /* 0xfffffffc00f08947 */ /* 0x008fea000383ffff */
.L_x_307:
[----:B------:R-:W-:Y:S05]  /*bc90*/  BSYNC B0 ;  /* 0x0000000000007941 */ /* 0x000fea0003800000 */
.L_x_306:
[----:B------:R-:W-:Y:S05]  /*bca0*/  EXIT ;  /* 0x000000000000794d */ /* 0x000fea0003800000 */
.L_x_16:
[----:B-1----:R1:W2:Y:S02]  /*bcb0*/  SYNCS.PHASECHK.TRANS64.TRYWAIT P0, [R159+URZ], R0 ;  /* 0x000000009f0075a7 */ /* 0x0022a4000800017f */
[----:B--2---:R-:W-:Y:S05]  /*bcc0*/  @!P0 NANOSLEEP.SYNCS 0x989680 ;  /* 0x009896800000895d */ /* 0x004fea0003900000 */
[----:B------:R-:W2:Y:S02]  /*bcd0*/  @!P0 SYNCS.PHASECHK.TRANS64 P0, [R159+URZ], R0 ;  /* 0x000000009f0085a7 */ /* 0x000ea4000800007f */
[----:B--2---:R-:W-:Y:S05]  /*bce0*/  @!P0 BRA `(.L_x_16) ;  /* 0xfffffffc00f08947 */ /* 0x004fea000383ffff */
[----:B------:R-:W-:Y:S05]  /*bcf0*/  BRA `(.L_x_331) ;  /* 0xffffff58007c7947 */ /* 0x000fea000383ffff */
.L_x_21:
[----:B--2---:R2:W3:Y:S02]  /*bd00*/  SYNCS.PHASECHK.TRANS64.TRYWAIT P1, [R3+URZ], R0 ;  /* 0x00000000030075a7 */ /* 0x0044e4000802017f */
[----:B---3--:R-:W-:Y:S05]  /*bd10*/  @!P1 NANOSLEEP.SYNCS 0x989680 ;  /* 0x009896800000995d */ /* 0x008fea0003900000 */
[----:B------:R-:W3:Y:S02]  /*bd20*/  @!P1 SYNCS.PHASECHK.TRANS64 P1, [R3+URZ], R0 ;  /* 0x00000000030095a7 */ /* 0x000ee4000802007f */
[----:B---3--:R-:W-:Y:S05]  /*bd30*/  @!P1 BRA `(.L_x_21) ;  /* 0xfffffffc00f09947 */ /* 0x008fea000383ffff */
[----:B------:R-:W-:Y:S05]  /*bd40*/  BRA `(.L_x_20) ;  /* 0xffffff5800e87947 */ /* 0x000fea000383ffff */
.L_x_26:
[----:B--2---:R-:W-:-:S04]  /*bd50*/  IMAD.U32 R4, RZ, RZ, UR4 ;  /* 0x00000004ff047e24 */ /* 0x004fc8000f8e00ff */
[----:B------:R2:W3:Y:S03]  /*bd60*/  SYNCS.PHASECHK.TRANS64.TRYWAIT P1, [R4+URZ], R3 ;  /* 0x00000003040075a7 */ /* 0x0004e6000802017f */
[----:B---3--:R-:W-:Y:S05]  /*bd70*/  @!P1 NANOSLEEP.SYNCS 0x989680 ;  /* 0x009896800000995d */ /* 0x008fea0003900000 */
[----:B------:R-:W3:Y:S02]  /*bd80*/  @!P1 SYNCS.PHASECHK.TRANS64 P1, [R4+URZ], R3 ;  /* 0x00000003040095a7 */ /* 0x000ee4000802007f */
[----:B---3--:R-:W-:Y:S05]  /*bd90*/  @!P1 BRA `(.L_x_26) ;  /* 0xfffffffc00ec9947 */ /* 0x008fea000383ffff */
[----:B------:R-:W-:Y:S05]  /*bda0*/  BRA `(.L_x_25) ;  /* 0xffffff5c005c7947 */ /* 0x000fea000383ffff */
.L_x_32:
[----:B-1----:R1:W2:Y:S02]  /*bdb0*/  SYNCS.PHASECHK.TRANS64.TRYWAIT P0, [R159+URZ+0x10], R0 ;  /* 0x000010009f0075a7 */ /* 0x0022a4000800017f */
[----:B--2---:R-:W-:Y:S05]  /*bdc0*/  @!P0 NANOSLEEP.SYNCS 0x989680 ;  /* 0x009896800000895d */ /* 0x004fea0003900000 */
[----:B------:R-:W2:Y:S02]  /*bdd0*/  @!P0 SYNCS.PHASECHK.TRANS64 P0, [R159+URZ+0x10], R0 ;  /* 0x000010009f0085a7 */ /* 0x000ea4000800007f */
[----:B--2---:R-:W-:Y:S05]  /*bde0*/  @!P0 BRA `(.L_x_32) ;  /* 0xfffffffc00f08947 */ /* 0x004fea000383ffff */
[----:B------:R-:W-:Y:S05]  /*bdf0*/  BRA `(.L_x_332) ;  /* 0xffffff6000387947 */ /* 0x000fea000383ffff */
.L_x_293:
[----:B------:R-:W-:Y:S01]  /*be00*/  BSSY B1, `(.L_x_333) ;  /* 0x0000006000017945 */ /* 0x000fe20003800000 */
[----:B------:R-:W-:-:S07]  /*be10*/  IMAD.MOV.U32 R15, RZ, RZ, -0x1 ;  /* 0xffffffffff0f7424 */ /* 0x000fce00078e00ff */
[----:B-----5:R-:W-:Y:S05]  /*be20*/  WARPSYNC.COLLECTIVE R15, `(.L_x_334) ;  /* 0x000000000f0c7348 */ /* 0x020fea0003c00000 */
[----:B------:R-:W-:Y:S02]  /*be30*/  ELECT P6, UR62, PT ;  /* 0x00000000003e782f */ /* 0x000fe400038c0000 */
[----:B------:R-:W-:Y:S01]  /*be40*/  MOV R14, UR62 ;  /* 0x0000003e000e7c02 */ /* 0x000fe20008000f00 */
[----:B-----5:R-:W-:Y:S10]  /*be50*/  ENDCOLLECTIVE ;  /* 0x000000000000791b */ /* 0x020ff40003800000 */
.L_x_334:
[----:B------:R-:W-:Y:S05]  /*be60*/  BSYNC B1 ;  /* 0x0000000000017941 */ /* 0x000fea0003800000 */
.L_x_333:
[----:B------:R-:W-:Y:S05]  /*be70*/  BRA `(.L_x_335) ;  /* 0xffffffe4007c7947 */ /* 0x000fea000383ffff */
.L_x_296:
[----:B0-----:R0:W1:Y:S02]  /*be80*/  SYNCS.PHASECHK.TRANS64.TRYWAIT P1, [R10+URZ+0xb0], R5 ;  /* 0x0000b0050a0075a7 */ /* 0x001064000802017f */
[----:B-1----:R-:W-:Y:S05]  /*be90*/  @!P1 NANOSLEEP.SYNCS 0x989680 ;  /* 0x009896800000995d */ /* 0x002fea0003900000 */
[----:B------:R-:W1:Y:S02]  /*bea0*/  @!P1 SYNCS.PHASECHK.TRANS64 P1, [R10+URZ+0xb0], R5 ;  /* 0x0000b0050a0095a7 */ /* 0x000e64000802007f */
[----:B-1----:R-:W-:Y:S05]  /*beb0*/  @!P1 BRA `(.L_x_296) ;  /* 0xfffffffc00f09947 */ /* 0x002fea000383ffff */
[----:B------:R-:W-:Y:S05]  /*bec0*/  BRA `(.L_x_336) ;  /* 0xffffffe400b07947 */ /* 0x000fea000383ffff */
.L_x_305:
[----:B------:R-:W-:Y:S01]  /*bed0*/  BSSY B0, `(.L_x_337) ;  /* 0x0000006000007945 */ /* 0x000fe20003800000 */
[----:B------:R-:W-:-:S07]  /*bee0*/  IMAD.MOV.U32 R15, RZ, RZ, -0x1 ;  /* 0xffffffffff0f7424 */ /* 0x000fce00078e00ff */
[----:B-----5:R-:W-:Y:S05]  /*bef0*/  WARPSYNC.COLLECTIVE R15, `(.L_x_338) ;  /* 0x000000000f0c7348 */ /* 0x020fea0003c00000 */
[----:B------:R-:W-:Y:S02]  /*bf00*/  ELECT P6, UR62, PT ;  /* 0x00000000003e782f */ /* 0x000fe400038c0000 */
[----:B------:R-:W-:Y:S01]  /*bf10*/  MOV R14, UR62 ;  /* 0x0000003e000e7c02 */ /* 0x000fe20008000f00 */
[----:B-----5:R-:W-:Y:S10]  /*bf20*/  ENDCOLLECTIVE ;  /* 0x000000000000791b */ /* 0x020ff40003800000 */
.L_x_338:
[----:B------:R-:W-:Y:S05]  /*bf30*/  BSYNC B0 ;  /* 0x0000000000007941 */ /* 0x000fea0003800000 */
.L_x_337:
[----:B------:R-:W-:Y:S05]  /*bf40*/  BRA `(.L_x_339) ;  /* 0xfffffff0001c7947 */ /* 0x000fea000383ffff */
.L_x_309:
[----:B0-----:R0:W1:Y:S02]  /*bf50*/  SYNCS.PHASECHK.TRANS64.TRYWAIT P0, [R9+URZ], R4 ;  /* 0x00000004090075a7 */ /* 0x001064000800017f */
[----:B-1----:R-:W-:Y:S05]  /*bf60*/  @!P0 NANOSLEEP.SYNCS 0x989680 ;  /* 0x009896800000895d */ /* 0x002fea0003900000 */
[----:B------:R-:W1:Y:S02]  /*bf70*/  @!P0 SYNCS.PHASECHK.TRANS64 P0, [R9+URZ], R4 ;  /* 0x00000004090085a7 */ /* 0x000e64000800007f */
[----:B-1----:R-:W-:Y:S05]  /*bf80*/  @!P0 BRA `(.L_x_309) ;  /* 0xfffffffc00f08947 */ /* 0x002fea000383ffff */
[----:B------:R-:W-:Y:S05]  /*bf90*/  BRA `(.L_x_340) ;  /* 0xfffffff0005c7947 */ /* 0x000fea000383ffff */
.L_x_310:
[----:B0-----:R0:W1:Y:S02]  /*bfa0*/  SYNCS.PHASECHK.TRANS64.TRYWAIT P0, [R8+URZ], R5 ;  /* 0x00000005080075a7 */ /* 0x001064000800017f */
[----:B-1----:R-:W-:Y:S05]  /*bfb0*/  @!P0 NANOSLEEP.SYNCS 0x989680 ;  /* 0x009896800000895d */ /* 0x002fea0003900000 */
[----:B------:R-:W1:Y:S02]  /*bfc0*/  @!P0 SYNCS.PHASECHK.TRANS64 P0, [R8+URZ], R5 ;  /* 0x00000005080085a7 */ /* 0x000e64000800007f */
[----:B-1----:R-:W-:Y:S05]  /*bfd0*/  @!P0 BRA `(.L_x_310) ;  /* 0xfffffffc00f08947 */ /* 0x002fea000383ffff */
[----:B------:R-:W-:Y:S05]  /*bfe0*/  BRA `(.L_x_341) ;  /* 0xfffffff0006c7947 */ /* 0x000fea000383ffff */
.L_x_311:
[----:B0-----:R0:W1:Y:S02]  /*bff0*/  SYNCS.PHASECHK.TRANS64.TRYWAIT P0, [R9+URZ], R4 ;  /* 0x00000004090075a7 */ /* 0x001064000800017f */
[----:B-1----:R-:W-:Y:S05]  /*c000*/  @!P0 NANOSLEEP.SYNCS 0x989680 ;  /* 0x009896800000895d */ /* 0x002fea0003900000 */
[----:B------:R-:W1:Y:S02]  /*c010*/  @!P0 SYNCS.PHASECHK.TRANS64 P0, [R9+URZ], R4 ;  /* 0x00000004090085a7 */ /* 0x000e64000800007f */
[----:B-1----:R-:W-:Y:S05]  /*c020*/  @!P0 BRA `(.L_x_311) ;  /* 0xfffffffc00f08947 */ /* 0x002fea000383ffff */
[----:B------:R-:W-:Y:S05]  /*c030*/  BRA `(.L_x_342) ;  /* 0xfffffff0007c7947 */ /* 0x000fea000383ffff */
.L_x_312:
[----:B0-----:R0:W1:Y:S02]  /*c040*/  SYNCS.PHASECHK.TRANS64.TRYWAIT P0, [R8+URZ], R5 ;  /* 0x00000005080075a7 */ /* 0x001064000800017f */
[----:B-1----:R-:W-:Y:S05]  /*c050*/  @!P0 NANOSLEEP.SYNCS 0x989680 ;  /* 0x009896800000895d */ /* 0x002fea0003900000 */
[----:B------:R-:W1:Y:S02]  /*c060*/  @!P0 SYNCS.PHASECHK.TRANS64 P0, [R8+URZ], R5 ;  /* 0x00000005080085a7 */ /* 0x000e64000800007f */
[----:B-1----:R-:W-:Y:S05]  /*c070*/  @!P0 BRA `(.L_x_312) ;  /* 0xfffffffc00f08947 */ /* 0x002fea000383ffff */
[----:B------:R-:W-:Y:S05]  /*c080*/  BRA `(.L_x_343) ;  /* 0xfffffff0008c7947 */ /* 0x000fea000383ffff */
.L_x_313:
[----:B0-----:R0:W1:Y:S02]  /*c090*/  SYNCS.PHASECHK.TRANS64.TRYWAIT P0, [R9+URZ], R4 ;  /* 0x00000004090075a7 */ /* 0x001064000800017f */
[----:B-1----:R-:W-:Y:S05]  /*c0a0*/  @!P0 NANOSLEEP.SYNCS 0x989680 ;  /* 0x009896800000895d */ /* 0x002fea0003900000 */
[----:B------:R-:W1:Y:S02]  /*c0b0*/  @!P0 SYNCS.PHASECHK.TRANS64 P0, [R9+URZ], R4 ;  /* 0x00000004090085a7 */ /* 0x000e64000800007f */
[----:B-1----:R-:W-:Y:S05]  /*c0c0*/  @!P0 BRA `(.L_x_313) ;  /* 0xfffffffc00f08947 */ /* 0x002fea000383ffff */
[----:B------:R-:W-:Y:S05]  /*c0d0*/  BRA `(.L_x_344) ;  /* 0xfffffff0009c7947 */ /* 0x000fea000383ffff */
.L_x_314:
[----:B0-----:R0:W1:Y:S02]  /*c0e0*/  SYNCS.PHASECHK.TRANS64.TRYWAIT P0, [R8+URZ], R5 ;  /* 0x00000005080075a7 */ /* 0x001064000800017f */
[----:B-1----:R-:W-:Y:S05]  /*c0f0*/  @!P0 NANOSLEEP.SYNCS 0x989680 ;  /* 0x009896800000895d */ /* 0x002fea0003900000 */
[----:B------:R-:W1:Y:S02]  /*c100*/  @!P0 SYNCS.PHASECHK.TRANS64 P0, [R8+URZ], R5 ;  /* 0x00000005080085a7 */ /* 0x000e64000800007f */
[----:B-1----:R-:W-:Y:S05]  /*c110*/  @!P0 BRA `(.L_x_314) ;  /* 0xfffffffc00f08947 */ /* 0x002fea000383ffff */
[----:B------:R-:W-:Y:S05]  /*c120*/  BRA `(.L_x_345) ;  /* 0xfffffff000ac7947 */ /* 0x000fea000383ffff */
.L_x_315:
[----:B0-----:R0:W1:Y:S02]  /*c130*/  SYNCS.PHASECHK.TRANS64.TRYWAIT P0, [R9+URZ], R4 ;  /* 0x00000004090075a7 */ /* 0x001064000800017f */
[----:B-1----:R-:W-:Y:S05]  /*c140*/  @!P0 NANOSLEEP.SYNCS 0x989680 ;  /* 0x009896800000895d */ /* 0x002fea0003900000 */
[----:B------:R-:W1:Y:S02]  /*c150*/  @!P0 SYNCS.PHASECHK.TRANS64 P0, [R9+URZ], R4 ;  /* 0x00000004090085a7 */ /* 0x000e64000800007f */
[----:B-1----:R-:W-:Y:S05]  /*c160*/  @!P0 BRA `(.L_x_315) ;  /* 0xfffffffc00f08947 */ /* 0x002fea000383ffff */
[----:B------:R-:W-:Y:S05]  /*c170*/  BRA `(.L_x_346) ;  /* 0xfffffff000bc7947 */ /* 0x000fea000383ffff */
.L_x_316:
[----:B0-----:R0:W1:Y:S02]  /*c180*/  SYNCS.PHASECHK.TRANS64.TRYWAIT P0, [R8+URZ], R5 ;  /* 0x00000005080075a7 */ /* 0x001064000800017f */
[----:B-1----:R-:W-:Y:S05]  /*c190*/  @!P0 NANOSLEEP.SYNCS 0x989680 ;  /* 0x009896800000895d */ /* 0x002fea0003900000 */
[----:B------:R-:W1:Y:S02]  /*c1a0*/  @!P0 SYNCS.PHASECHK.TRANS64 P0, [R8+URZ], R5 ;  /* 0x00000005080085a7 */ /* 0x000e64000800007f */
[----:B-1----:R-:W-:Y:S05]  /*c1b0*/  @!P0 BRA `(.L_x_316) ;  /* 0xfffffffc00f08947 */ /* 0x002fea000383ffff */
[----:B------:R-:W-:Y:S05]  /*c1c0*/  BRA `(.L_x_347) ;  /* 0xfffffff000cc7947 */ /* 0x000fea000383ffff */
.L_x_317:
[----:B0-----:R0:W1:Y:S02]  /*c1d0*/  SYNCS.PHASECHK.TRANS64.TRYWAIT P0, [R9+URZ], R4 ;  /* 0x00000004090075a7 */ /* 0x001064000800017f */
[----:B-1----:R-:W-:Y:S05]  /*c1e0*/  @!P0 NANOSLEEP.SYNCS 0x989680 ;  /* 0x009896800000895d */ /* 0x002fea0003900000 */
[----:B------:R-:W1:Y:S02]  /*c1f0*/  @!P0 SYNCS.PHASECHK.TRANS64 P0, [R9+URZ], R4 ;  /* 0x00000004090085a7 */ /* 0x000e64000800007f */
[----:B-1----:R-:W-:Y:S05]  /*c200*/  @!P0 BRA `(.L_x_317) ;  /* 0xfffffffc00f08947 */ /* 0x002fea000383ffff */
[----:B------:R-:W-:Y:S05]  /*c210*/  BRA `(.L_x_348) ;  /* 0xfffffff000dc7947 */ /* 0x000fea000383ffff */
.L_x_318:
[----:B0-----:R0:W1:Y:S02]  /*c220*/  SYNCS.PHASECHK.TRANS64.TRYWAIT P0, [R8+URZ], R5 ;  /* 0x00000005080075a7 */ /* 0x001064000800017f */
[----:B-1----:R-:W-:Y:S05]  /*c230*/  @!P0 NANOSLEEP.SYNCS 0x989680 ;  /* 0x009896800000895d */ /* 0x002fea0003900000 */
[----:B------:R-:W1:Y:S02]  /*c240*/  @!P0 SYNCS.PHASECHK.TRANS64 P0, [R8+URZ], R5 ;  /* 0x00000005080085a7 */ /* 0x000e64000800007f */
[----:B-1----:R-:W-:Y:S05]  /*c250*/  @!P0 BRA `(.L_x_318) ;  /* 0xfffffffc00f08947 */ /* 0x002fea000383ffff */
[----:B------:R-:W-:Y:S05]  /*c260*/  BRA `(.L_x_349) ;  /* 0xfffffff000ec7947 */ /* 0x000fea000383ffff */
.L_x_319:
[----:B0-----:R0:W1:Y:S02]  /*c270*/  SYNCS.PHASECHK.TRANS64.TRYWAIT P0, [R9+URZ], R4 ;  /* 0x00000004090075a7 */ /* 0x001064000800017f */
[----:B-1----:R-:W-:Y:S05]  /*c280*/  @!P0 NANOSLEEP.SYNCS 0x989680 ;  /* 0x009896800000895d */ /* 0x002fea0003900000 */
[----:B------:R-:W1:Y:S02]  /*c290*/  @!P0 SYNCS.PHASECHK.TRANS64 P0, [R9+URZ], R4 ;  /* 0x00000004090085a7 */ /* 0x000e64000800007f */
[----:B-1----:R-:W-:Y:S05]  /*c2a0*/  @!P0 BRA `(.L_x_319) ;  /* 0xfffffffc00f08947 */ /* 0x002fea000383ffff */
[----:B------:R-:W-:Y:S05]  /*c2b0*/  BRA `(.L_x_350) ;  /* 0xfffffff000fc7947 */ /* 0x000fea000383ffff */
.L_x_320:
[----:B0-----:R0:W1:Y:S02]  /*c2c0*/  SYNCS.PHASECHK.TRANS64.TRYWAIT P0, [R8+URZ], R5 ;  /* 0x00000005080075a7 */ /* 0x001064000800017f */
[----:B-1----:R-:W-:Y:S05]  /*c2d0*/  @!P0 NANOSLEEP.SYNCS 0x989680 ;  /* 0x009896800000895d */ /* 0x002fea0003900000 */
[----:B------:R-:W1:Y:S02]  /*c2e0*/  @!P0 SYNCS.PHASECHK.TRANS64 P0, [R8+URZ], R5 ;  /* 0x00000005080085a7 */ /* 0x000e64000800007f */
[----:B-1----:R-:W-:Y:S05]  /*c2f0*/  @!P0 BRA `(.L_x_320) ;  /* 0xfffffffc00f08947 */ /* 0x002fea000383ffff */
[----:B------:R-:W-:Y:S05]  /*c300*/  BRA `(.L_x_351) ;  /* 0xfffffff4000c7947 */ /* 0x000fea000383ffff */
.L_x_321:
[----:B0-----:R0:W1:Y:S02]  /*c310*/  SYNCS.PHASECHK.TRANS64.TRYWAIT P0, [R9+URZ], R4 ;  /* 0x00000004090075a7 */ /* 0x001064000800017f */
[----:B-1----:R-:W-:Y:S05]  /*c320*/  @!P0 NANOSLEEP.SYNCS 0x989680 ;  /* 0x009896800000895d */ /* 0x002fea0003900000 */
[----:B------:R-:W1:Y:S02]  /*c330*/  @!P0 SYNCS.PHASECHK.TRANS64 P0, [R9+URZ], R4 ;  /* 0x00000004090085a7 */ /* 0x000e64000800007f */
[----:B-1----:R-:W-:Y:S05]  /*c340*/  @!P0 BRA `(.L_x_321) ;  /* 0xfffffffc00f08947 */ /* 0x002fea000383ffff */
[----:B------:R-:W-:Y:S05]  /*c350*/  BRA `(.L_x_352) ;  /* 0xfffffff4001c7947 */ /* 0x000fea000383ffff */
.L_x_322:
[----:B0-----:R0:W1:Y:S02]  /*c360*/  SYNCS.PHASECHK.TRANS64.TRYWAIT P0, [R8+URZ], R5 ;  /* 0x00000005080075a7 */ /* 0x001064000800017f */
[----:B-1----:R-:W-:Y:S05]  /*c370*/  @!P0 NANOSLEEP.SYNCS 0x989680 ;  /* 0x009896800000895d */ /* 0x002fea0003900000 */
[----:B------:R-:W1:Y:S02]  /*c380*/  @!P0 SYNCS.PHASECHK.TRANS64 P0, [R8+URZ], R5 ;  /* 0x00000005080085a7 */ /* 0x000e64000800007f */
[----:B-1----:R-:W-:Y:S05]  /*c390*/  @!P0 BRA `(.L_x_322) ;  /* 0xfffffffc00f08947 */ /* 0x002fea000383ffff */
[----:B------:R-:W-:Y:S05]  /*c3a0*/  BRA `(.L_x_353) ;  /* 0xfffffff4002c7947 */ /* 0x000fea000383ffff */
.L_x_323:
[----:B0-----:R0:W1:Y:S02]  /*c3b0*/  SYNCS.PHASECHK.TRANS64.TRYWAIT P0, [R9+URZ], R4 ;  /* 0x00000004090075a7 */ /* 0x001064000800017f */
[----:B-1----:R-:W-:Y:S05]  /*c3c0*/  @!P0 NANOSLEEP.SYNCS 0x989680 ;  /* 0x009896800000895d */ /* 0x002fea0003900000 */
[----:B------:R-:W1:Y:S02]  /*c3d0*/  @!P0 SYNCS.PHASECHK.TRANS64 P0, [R9+URZ], R4 ;  /* 0x00000004090085a7 */ /* 0x000e64000800007f */
[----:B-1----:R-:W-:Y:S05]  /*c3e0*/  @!P0 BRA `(.L_x_323) ;  /* 0xfffffffc00f08947 */ /* 0x002fea000383ffff */
[----:B------:R-:W-:Y:S05]  /*c3f0*/  BRA `(.L_x_354) ;  /* 0xfffffff4003c7947 */ /* 0x000fea000383ffff */
.L_x_324:
[----:B0-----:R0:W1:Y:S02]  /*c400*/  SYNCS.PHASECHK.TRANS64.TRYWAIT P0, [R8+URZ], R5 ;  /* 0x00000005080075a7 */ /* 0x001064000800017f */
[----:B-1----:R-:W-:Y:S05]  /*c410*/  @!P0 NANOSLEEP.SYNCS 0x989680 ;  /* 0x009896800000895d */ /* 0x002fea0003900000 */
[----:B------:R-:W1:Y:S02]  /*c420*/  @!P0 SYNCS.PHASECHK.TRANS64 P0, [R8+URZ], R5 ;  /* 0x00000005080085a7 */ /* 0x000e64000800007f */
[----:B-1----:R-:W-:Y:S05]  /*c430*/  @!P0 BRA `(.L_x_324) ;  /* 0xfffffffc00f08947 */ /* 0x002fea000383ffff */
[----:B------:R-:W-:Y:S05]  /*c440*/  BRA `(.L_x_355) ;  /* 0xfffffff4004c7947 */ /* 0x000fea000383ffff */
.L_x_325:
[----:B0-----:R0:W1:Y:S02]  /*c450*/  SYNCS.PHASECHK.TRANS64.TRYWAIT P0, [R9+URZ], R4 ;  /* 0x00000004090075a7 */ /* 0x001064000800017f */
[----:B-1----:R-:W-:Y:S05]  /*c460*/  @!P0 NANOSLEEP.SYNCS 0x989680 ;  /* 0x009896800000895d */ /* 0x002fea0003900000 */
[----:B------:R-:W1:Y:S02]  /*c470*/  @!P0 SYNCS.PHASECHK.TRANS64 P0, [R9+URZ], R4 ;  /* 0x00000004090085a7 */ /* 0x000e64000800007f */
[----:B-1----:R-:W-:Y:S05]  /*c480*/  @!P0 BRA `(.L_x_325) ;  /* 0xfffffffc00f08947 */ /* 0x002fea000383ffff */
[----:B------:R-:W-:Y:S05]  /*c490*/  BRA `(.L_x_356) ;  /* 0xfffffff4005c7947 */ /* 0x000fea000383ffff */
.L_x_326:
[----:B0-----:R0:W1:Y:S02]  /*c4a0*/  SYNCS.PHASECHK.TRANS64.TRYWAIT P0, [R8+URZ], R5 ;  /* 0x00000005080075a7 */ /* 0x001064000800017f */
[----:B-1----:R-:W-:Y:S05]  /*c4b0*/  @!P0 NANOSLEEP.SYNCS 0x989680 ;  /* 0x009896800000895d */ /* 0x002fea0003900000 */
[----:B------:R-:W1:Y:S02]  /*c4c0*/  @!P0 SYNCS.PHASECHK.TRANS64 P0, [R8+URZ], R5 ;  /* 0x00000005080085a7 */ /* 0x000e64000800007f */
[----:B-1----:R-:W-:Y:S05]  /*c4d0*/  @!P0 BRA `(.L_x_326) ;  /* 0xfffffffc00f08947 */ /* 0x002fea000383ffff */
[----:B------:R-:W-:Y:S05]  /*c4e0*/  BRA `(.L_x_357) ;  /* 0xfffffff4006c7947 */ /* 0x000fea000383ffff */
.L_x_327:
[----:B0-----:R0:W1:Y:S02]  /*c4f0*/  SYNCS.PHASECHK.TRANS64.TRYWAIT P0, [R9+URZ], R4 ;  /* 0x00000004090075a7 */ /* 0x001064000800017f */
[----:B-1----:R-:W-:Y:S05]  /*c500*/  @!P0 NANOSLEEP.SYNCS 0x989680 ;  /* 0x009896800000895d */ /* 0x002fea0003900000 */
[----:B------:R-:W1:Y:S02]  /*c510*/  @!P0 SYNCS.PHASECHK.TRANS64 P0, [R9+URZ], R4 ;  /* 0x00000004090085a7 */ /* 0x000e64000800007f */
[----:B-1----:R-:W-:Y:S05]  /*c520*/  @!P0 BRA `(.L_x_327) ;  /* 0xfffffffc00f08947 */ /* 0x002fea000383ffff */
[----:B------:R-:W-:Y:S05]  /*c530*/  BRA `(.L_x_358) ;  /* 0xfffffff4007c7947 */ /* 0x000fea000383ffff */
.L_x_328:
[----:B0-----:R0:W1:Y:S02]  /*c540*/  SYNCS.PHASECHK.TRANS64.TRYWAIT P0, [R8+URZ], R5 ;  /* 0x00000005080075a7 */ /* 0x001064000800017f */
[----:B-1----:R-:W-:Y:S05]  /*c550*/  @!P0 NANOSLEEP.SYNCS 0x989680 ;  /* 0x009896800000895d */ /* 0x002fea0003900000 */
[----:B------:R-:W1:Y:S02]  /*c560*/  @!P0 SYNCS.PHASECHK.TRANS64 P0, [R8+URZ], R5 ;  /* 0x00000005080085a7 */ /* 0x000e64000800007f */
[----:B-1----:R-:W-:Y:S05]  /*c570*/  @!P0 BRA `(.L_x_328) ;  /* 0xfffffffc00f08947 */ /* 0x002fea000383ffff */
[----:B------:R-:W-:Y:S05]  /*c580*/  BRA `(.L_x_359) ;  /* 0xfffffff4008c7947 */ /* 0x000fea000383ffff */
.L_x_329:
[----:B-1----:R1:W2:Y:S02]  /*c590*/  SYNCS.PHASECHK.TRANS64.TRYWAIT P0, [R11+URZ], R6 ;  /* 0x000000060b0075a7 */ /* 0x0022a4000800017f */
[----:B--2---:R-:W-:Y:S05]  /*c5a0*/  @!P0 NANOSLEEP.SYNCS 0x989680 ;  /* 0x009896800000895d */ /* 0x004fea0003900000 */
[----:B------:R-:W2:Y:S02]  /*c5b0*/  @!P0 SYNCS.PHASECHK.TRANS64 P0, [R11+URZ], R6 ;  /* 0x000000060b0085a7 */ /* 0x000ea4000800007f */
[----:B--2---:R-:W-:Y:S05]  /*c5c0*/  @!P0 BRA `(.L_x_329) ;  /* 0xfffffffc00f08947 */ /* 0x004fea000383ffff */
[----:B------:R-:W-:Y:S05]  /*c5d0*/  BRA `(.L_x_360) ;  /* 0xfffffff400947947 */ /* 0x000fea000383ffff */
.L_x_361:
[----:B------:R-:W-:-:S00]  /*c5e0*/  BRA `(.L_x_361) ;  /* 0xfffffffc00fc7947 */ /* 0x000fc0000383ffff */
[----:B------:R-:W-:-:S00]  /*c5f0*/  NOP ;  /* 0x0000000000007918 */ /* 0x000fc00000000000 */
        /* <DEDUP_REMOVED lines=8> */
.L_x_362:


//--------------------- .nv.global.init           --------------------------
	.section	.nv.global.init,"aw",@progbits
.nv.global.init:
	.type		$str$22,@object
	.size		$str$22,($str$23 - $str$22)
$str$22:
        /*0000*/ 	.byte	0x6b, 0x5f, 0x74, 0x69, 0x6c, 0x65, 0x5f, 0x63, 0x6f, 0x75, 0x6e, 0x74, 0x20, 0x3e, 0x3d, 0x20
        /*0010*/ 	.byte	0x31, 0x00
	.type		$str$23,@object
	.size		$str$23,(__unnamed_1 - $str$23)
$str$23:
        /*0012*/ 	.byte	0x2f, 0x74, 0x6d, 0x70, 0x2f, 0x63, 0x75, 0x74, 0x6c, 0x61, 0x73, 0x73, 0x5f, 0x73, 0x77, 0x65
        /*0022*/ 	.byte	0x65, 0x70, 0x5f, 0x73, 0x72, 0x63, 0x2f, 0x69, 0x6e, 0x63, 0x6c, 0x75, 0x64, 0x65, 0x2f, 0x63
        /*0032*/ 	.byte	0x75, 0x74, 0x6c, 0x61, 0x73, 0x73, 0x2f, 0x67, 0x65, 0x6d, 0x6d, 0x2f, 0x63, 0x6f, 0x6c, 0x6c
        /*0042*/ 	.byte	0x65, 0x63, 0x74, 0x69, 0x76, 0x65, 0x2f, 0x73, 0x6d, 0x39, 0x30, 0x5f, 0x6d, 0x6d, 0x61, 0x5f
        /*0052*/ 	.byte	0x74, 0x6d, 0x61, 0x5f, 0x67, 0x6d, 0x6d, 0x61, 0x5f, 0x73, 0x73, 0x5f, 0x77, 0x61, 0x72, 0x70
        /*0062*/ 	.byte	0x73, 0x70, 0x65, 0x63, 0x69, 0x61, 0x6c, 0x69, 0x7a, 0x65, 0x64, 0x2e, 0x68, 0x70, 0x70, 0x00
	.type		__unnamed_1,@object
	.size		__unnamed_1,(.L_0 - __unnamed_1)
__unnamed_1:
        /*0072*/ 	.byte	0x76, 0x6f, 0x69, 0x64, 0x20, 0x63, 0x75, 0x74, 0x6c, 0x61, 0x73, 0x73, 0x3a, 0x3a, 0x67, 0x65
        /* <DEDUP_REMOVED lines=180> */
        /*0bc2*/ 	.byte	0x79, 0x5d, 0x00
.L_0:


//--------------------- .nv.shared._ZN7cutlass13device_kernelINS_4gemm6kernel13GemmUniversalIN4cute5tupleIJiiiiEEENS1_10collective13CollectiveMmaINS1_34MainloopSm90TmaGmmaWarpSpecializedILi22ENS5_IJNS4_1CILi1EEESB_SB_EEENS1_32KernelTmaWarpSpecializedPingpongEEENS5_IJNSA_ILi64EEENSA_ILi256EEENSA_ILi16EEEEEENS_10bfloat16_tENS5_IJlSB_lEEESJ_SK_NS4_8TiledMMAINS4_8MMA_AtomIJNS4_4SM904GMMA28MMA_64x256x16_F32BF16BF16_SSILNSO_5MajorE0ELSQ_0ELNSO_7ScaleInE1ELSR_1EEEEEENS4_6LayoutISC_NS5_IJNSA_ILi0EEESV_SV_EEEEENS5_IJNS4_10UnderscoreESY_SY_EEEEENS4_13SM90_TMA_LOADENS4_14ComposedLayoutINS4_7SwizzleILi1ELi4ELi3EEENS4_18smem_ptr_flag_bitsILi16EEENSU_INS5_IJNSA_ILi8EEESH_EEENS5_IJSH_SB_EEEEEEEvNS4_8identityES11_S1B_vS1C_EENS_8epilogue10collective6detail29Sm90TmaWarpSpecializedAdapterINS1F_15DefaultEpilogueISJ_SK_SK_NS1E_6thread17LinearCombinationISJ_Li1EffLNS1J_9ScaleType4KindE0ELNS_15FloatRoundStyleE2ESJ_EENS1_15EpilogueDefaultEEEEEvvEEEEvNT_6ParamsE --------------------------
	.section	.nv.shared._ZN7cutlass13device_kernelINS_4gemm6kernel13GemmUniversalIN4cute5tupleIJiiiiEEENS1_10collective13CollectiveMmaINS1_34MainloopSm90TmaGmmaWarpSpecializedILi22ENS5_IJNS4_1CILi1EEESB_SB_EEENS1_32KernelTmaWarpSpecializedPingpongEEENS5_IJNSA_ILi64EEENSA_ILi256EEENSA_ILi16EEEEEENS_10bfloat16_tENS5_IJlSB_lEEESJ_SK_NS4_8TiledMMAINS4_8MMA_AtomIJNS4_4SM904GMMA28MMA_64x256x16_F32BF16BF16_SSILNSO_5MajorE0ELSQ_0ELNSO_7ScaleInE1ELSR_1EEEEEENS4_6LayoutISC_NS5_IJNSA_ILi0EEESV_SV_EEEEENS5_IJNS4_10UnderscoreESY_SY_EEEEENS4_13SM90_TMA_LOADENS4_14ComposedLayoutINS4_7SwizzleILi1ELi4ELi3EEENS4_18smem_ptr_flag_bitsILi16EEENSU_INS5_IJNSA_ILi8EEESH_EEENS5_IJSH_SB_EEEEEEEvNS4_8identityES11_S1B_vS1C_EENS_8epilogue10collective6detail29Sm90TmaWarpSpecializedAdapterINS1F_15DefaultEpilogueISJ_SK_SK_NS1E_6thread17LinearCombinationISJ_Li1EffLNS1J_9ScaleType4KindE0ELNS_15FloatRoundStyleE2ESJ_EENS1_15EpilogueDefaultEEEEEvvEEEEvNT_6ParamsE,"aw",@nobits
	.sectionflags	@""
	.align	16
	.zero		1024


//--------------------- .nv.shared.reserved.0     --------------------------
	.section	.nv.shared.reserved.0,"aw",@nobits
	.weak		__nv_reservedSMEM_offset_0_alias
	.size		__nv_reservedSMEM_offset_0_alias, 0, 0
	.other		__nv_reservedSMEM_offset_0_alias,@"STO_CUDA_RESERVED_SHARED STV_DEFAULT"
__nv_reservedSMEM_offset_0_alias:
	.zero		0


//--------------------- .nv.global                --------------------------
	.section	.nv.global,"aw",@nobits
.nv.global:
	.type		_ZN40_INTERNAL_91cb633f_4_k_cu_d9987292_175254cute1_E,@object
	.size		_ZN40_INTERNAL_91cb633f_4_k_cu_d9987292_175254cute1_E,(_ZN40_INTERNAL_91cb633f_4_k_cu_d9987292_175254cuda3std3__45__cpo6cbeginE - _ZN40_INTERNAL_91cb633f_4_k_cu_d9987292_175254cute1_E)
_ZN40_INTERNAL_91cb633f_4_k_cu_d9987292_175254cute1_E:
	.zero		1
	.type		_ZN40_INTERNAL_91cb633f_4_k_cu_d9987292_175254cuda3std3__45__cpo6cbeginE,@object
	.size		_ZN40_INTERNAL_91cb633f_4_k_cu_d9987292_175254cuda3std3__45__cpo6cbeginE,(_ZN40_INTERNAL_91cb633f_4_k_cu_d9987292_175254cuda3std3__48in_placeE - _ZN40_INTERNAL_91cb633f_4_k_cu_d9987292_175254cuda3std3__45__cpo6cbeginE)
_ZN40_INTERNAL_91cb633f_4_k_cu_d9987292_175254cuda3std3__45__cpo6cbeginE:
	.zero		1
	.type		_ZN40_INTERNAL_91cb633f_4_k_cu_d9987292_175254cuda3std3__48in_placeE,@object
	.size		_ZN40_INTERNAL_91cb633f_4_k_cu_d9987292_175254cuda3std3__48in_placeE,(_ZN40_INTERNAL_91cb633f_4_k_cu_d9987292_175254cuda3std6ranges3__45__cpo9iter_moveE - _ZN40_INTERNAL_91cb633f_4_k_cu_d9987292_175254cuda3std3__48in_placeE)
_ZN40_INTERNAL_91cb633f_4_k_cu_d9987292_175254cuda3std3__48in_placeE:
	.zero		1
	.type		_ZN40_INTERNAL_91cb633f_4_k_cu_d9987292_175254cuda3std6ranges3__45__cpo9iter_moveE,@object
	.size		_ZN40_INTERNAL_91cb633f_4_k_cu_d9987292_175254cuda3std6ranges3__45__cpo9iter_moveE,(_ZN40_INTERNAL_91cb633f_4_k_cu_d9987292_175254cuda3std3__45__cpo5beginE - _ZN40_INTERNAL_91cb633f_4_k_cu_d9987292_175254cuda3std6ranges3__45__cpo9iter_moveE)
_ZN40_INTERNAL_91cb633f_4_k_cu_d9987292_175254cuda3std6ranges3__45__cpo9iter_moveE:
	.zero		1
	.type		_ZN40_INTERNAL_91cb633f_4_k_cu_d9987292_175254cuda3std3__45__cpo5beginE,@object
	.size		_ZN40_INTERNAL_91cb633f_4_k_cu_d9987292_175254cuda3std3__45__cpo5beginE,(_ZN40_INTERNAL_91cb633f_4_k_cu_d9987292_175254cuda3std3__442_GLOBAL__N__91cb633f_4_k_cu_d9987292_175256ignoreE - _ZN40_INTERNAL_91cb633f_4_k_cu_d9987292_175254cuda3std3__45__cpo5beginE)
_ZN40_INTERNAL_91cb633f_4_k_cu_d9987292_175254cuda3std3__45__cpo5beginE:
	.zero		1
	.type		_ZN40_INTERNAL_91cb633f_4_k_cu_d9987292_175254cuda3std3__442_GLOBAL__N__91cb633f_4_k_cu_d9987292_175256ignoreE,@object
	.size		_ZN40_INTERNAL_91cb633f_4_k_cu_d9987292_175254cuda3std3__442_GLOBAL__N__91cb633f_4_k_cu_d9987292_175256ignoreE,(_ZN40_INTERNAL_91cb633f_4_k_cu_d9987292_175254cute7productE - _ZN40_INTERNAL_91cb633f_4_k_cu_d9987292_175254cuda3std3__442_GLOBAL__N__91cb633f_4_k_cu_d9987292_175256ignoreE)
_ZN40_INTERNAL_91cb633f_4_k_cu_d9987292_175254cuda3std3__442_GLOBAL__N__91cb633f_4_k_cu_d9987292_175256ignoreE:
	.zero		1
	.type		_ZN40_INTERNAL_91cb633f_4_k_cu_d9987292_175254cute7productE,@object
	.size		_ZN40_INTERNAL_91cb633f_4_k_cu_d9987292_175254cute7productE,(_ZN40_INTERNAL_91cb633f_4_k_cu_d9987292_175254cuda3std3__45__cpo3endE - _ZN40_INTERNAL_91cb633f_4_k_cu_d9987292_175254cute7productE)
_ZN40_INTERNAL_91cb633f_4_k_cu_d9987292_175254cute7productE:
	.zero		1
	.type		_ZN40_INTERNAL_91cb633f_4_k_cu_d9987292_175254cuda3std3__45__cpo3endE,@object
	.size		_ZN40_INTERNAL_91cb633f_4_k_cu_d9987292_175254cuda3std3__45__cpo3endE,(_ZN40_INTERNAL_91cb633f_4_k_cu_d9987292_175254cuda3std3__419piecewise_constructE - _ZN40_INTERNAL_91cb633f_4_k_cu_d9987292_175254cuda3std3__45__cpo3endE)
_ZN40_INTERNAL_91cb633f_4_k_cu_d9987292_175254cuda3std3__45__cpo3endE:
	.zero		1
	.type		_ZN40_INTERNAL_91cb633f_4_k_cu_d9987292_175254cuda3std3__419piecewise_constructE,@object
	.size		_ZN40_INTERNAL_91cb633f_4_k_cu_d9987292_175254cuda3std3__419piecewise_constructE,(_ZN40_INTERNAL_91cb633f_4_k_cu_d9987292_175254cuda3std3__45__cpo4cendE - _ZN40_INTERNAL_91cb633f_4_k_cu_d9987292_175254cuda3std3__419piecewise_constructE)
_ZN40_INTERNAL_91cb633f_4_k_cu_d9987292_175254cuda3std3__419piecewise_constructE:
	.zero		1
	.type		_ZN40_INTERNAL_91cb633f_4_k_cu_d9987292_175254cuda3std3__45__cpo4cendE,@object
	.size		_ZN40_INTERNAL_91cb633f_4_k_cu_d9987292_175254cuda3std3__45__cpo4cendE,(_ZN40_INTERNAL_91cb633f_4_k_cu_d9987292_175254cuda3std6ranges3__45__cpo4swapE - _ZN40_INTERNAL_91cb633f_4_k_cu_d9987292_175254cuda3std3__45__cpo4cendE)
_ZN40_INTERNAL_91cb633f_4_k_cu_d9987292_175254cuda3std3__45__cpo4cendE:
	.zero		1
	.type		_ZN40_INTERNAL_91cb633f_4_k_cu_d9987292_175254cuda3std6ranges3__45__cpo4swapE,@object
	.size		_ZN40_INTERNAL_91cb633f_4_k_cu_d9987292_175254cuda3std6ranges3__45__cpo4swapE,(.L_8 - _ZN40_INTERNAL_91cb633f_4_k_cu_d9987292_175254cuda3std6ranges3__45__cpo4swapE)
_ZN40_INTERNAL_91cb633f_4_k_cu_d9987292_175254cuda3std6ranges3__45__cpo4swapE:
	.zero		1
.L_8:


//--------------------- .nv.constant0._ZN7cutlass13device_kernelINS_4gemm6kernel13GemmUniversalIN4cute5tupleIJiiiiEEENS1_10collective13CollectiveMmaINS1_34MainloopSm90TmaGmmaWarpSpecializedILi22ENS5_IJNS4_1CILi1EEESB_SB_EEENS1_32KernelTmaWarpSpecializedPingpongEEENS5_IJNSA_ILi64EEENSA_ILi256EEENSA_ILi16EEEEEENS_10bfloat16_tENS5_IJlSB_lEEESJ_SK_NS4_8TiledMMAINS4_8MMA_AtomIJNS4_4SM904GMMA28MMA_64x256x16_F32BF16BF16_SSILNSO_5MajorE0ELSQ_0ELNSO_7ScaleInE1ELSR_1EEEEEENS4_6LayoutISC_NS5_IJNSA_ILi0EEESV_SV_EEEEENS5_IJNS4_10UnderscoreESY_SY_EEEEENS4_13SM90_TMA_LOADENS4_14ComposedLayoutINS4_7SwizzleILi1ELi4ELi3EEENS4_18smem_ptr_flag_bitsILi16EEENSU_INS5_IJNSA_ILi8EEESH_EEENS5_IJSH_SB_EEEEEEEvNS4_8identityES11_S1B_vS1C_EENS_8epilogue10collective6detail29Sm90TmaWarpSpecializedAdapterINS1F_15DefaultEpilogueISJ_SK_SK_NS1E_6thread17LinearCombinationISJ_Li1EffLNS1J_9ScaleType4KindE0ELNS_15FloatRoundStyleE2ESJ_EENS1_15EpilogueDefaultEEEEEvvEEEEvNT_6ParamsE --------------------------
	.section	.nv.constant0._ZN7cutlass13device_kernelINS_4gemm6kernel13GemmUniversalIN4cute5tupleIJiiiiEEENS1_10collective13CollectiveMmaINS1_34MainloopSm90TmaGmmaWarpSpecializedILi22ENS5_IJNS4_1CILi1EEESB_SB_EEENS1_32KernelTmaWarpSpecializedPingpongEEENS5_IJNSA_ILi64EEENSA_ILi256EEENSA_ILi16EEEEEENS_10bfloat16_tENS5_IJlSB_lEEESJ_SK_NS4_8TiledMMAINS4_8MMA_AtomIJNS4_4SM904GMMA28MMA_64x256x16_F32BF16BF16_SSILNSO_5MajorE0ELSQ_0ELNSO_7ScaleInE1ELSR_1EEEEEENS4_6LayoutISC_NS5_IJNSA_ILi0EEESV_SV_EEEEENS5_IJNS4_10UnderscoreESY_SY_EEEEENS4_13SM90_TMA_LOADENS4_14ComposedLayoutINS4_7SwizzleILi1ELi4ELi3EEENS4_18smem_ptr_flag_bitsILi16EEENSU_INS5_IJNSA_ILi8EEESH_EEENS5_IJSH_SB_EEEEEEEvNS4_8identityES11_S1B_vS1C_EENS_8epilogue10collective6detail29Sm90TmaWarpSpecializedAdapterINS1F_15DefaultEpilogueISJ_SK_SK_NS1E_6thread17LinearCombinationISJ_Li1EffLNS1J_9ScaleType4KindE0ELNS_15FloatRoundStyleE2ESJ_EENS1_15EpilogueDefaultEEEEEvvEEEEvNT_6ParamsE,"a",@progbits
	.sectionflags	@""
	.align	4
.nv.constant0._ZN7cutlass13device_kernelINS_4gemm6kernel13GemmUniversalIN4cute5tupleIJiiiiEEENS1_10collective13CollectiveMmaINS1_34MainloopSm90TmaGmmaWarpSpecializedILi22ENS5_IJNS4_1CILi1EEESB_SB_EEENS1_32KernelTmaWarpSpecializedPingpongEEENS5_IJNSA_ILi64EEENSA_ILi256EEENSA_ILi16EEEEEENS_10bfloat16_tENS5_IJlSB_lEEESJ_SK_NS4_8TiledMMAINS4_8MMA_AtomIJNS4_4SM904GMMA28MMA_64x256x16_F32BF16BF16_SSILNSO_5MajorE0ELSQ_0ELNSO_7ScaleInE1ELSR_1EEEEEENS4_6LayoutISC_NS5_IJNSA_ILi0EEESV_SV_EEEEENS5_IJNS4_10UnderscoreESY_SY_EEEEENS4_13SM90_TMA_LOADENS4_14ComposedLayoutINS4_7SwizzleILi1ELi4ELi3EEENS4_18smem_ptr_flag_bitsILi16EEENSU_INS5_IJNSA_ILi8EEESH_EEENS5_IJSH_SB_EEEEEEEvNS4_8identityES11_S1B_vS1C_EENS_8epilogue10collective6detail29Sm90TmaWarpSpecializedAdapterINS1F_15DefaultEpilogueISJ_SK_SK_NS1E_6thread17LinearCombinationISJ_Li1EffLNS1J_9ScaleType4KindE0ELNS_15FloatRoundStyleE2ESJ_EENS1_15EpilogueDefaultEEEEEvvEEEEvNT_6ParamsE:
	.zero		1664


//--------------------- SYMBOLS --------------------------

	.type		.nv.reservedSmem.offset0,@object
	.size		.nv.reservedSmem.offset0,0x4
	.type		__assertfail,@function
